// auto-generated by cutlass_sweep.gemm — config: {"arch": "sm_90", "cluster_m": 1, "cluster_n": 1, "dtype": "int8", "dtype_b": "int8", "layout": "nt", "stages": 0, "tile_k": 256, "tile_m": 192, "tile_n": 8}
#include "cutlass/cutlass.h"
#include "cutlass/gemm/collective/collective_builder.hpp"
#include "cutlass/gemm/device/gemm_universal_adapter.h"
#include "cutlass/gemm/kernel/gemm_universal.hpp"
#include "cutlass/epilogue/collective/collective_builder.hpp"

using ElemA = int8_t;
using ElemB = int8_t;
using ElemCD = int8_t;
using Acc  = int32_t;
using TileShape    = cute::Shape<cute::_192, cute::_8, cute::_256>;
using ClusterShape = cute::Shape<cute::_1, cute::_1, cute::_1>;

using CollectiveEpilogue = typename cutlass::epilogue::collective::CollectiveBuilder<
    cutlass::arch::Sm90, cutlass::arch::OpClassTensorOp,
    TileShape, ClusterShape,
    cutlass::epilogue::collective::EpilogueTileAuto,
    Acc, Acc,
    ElemCD, cutlass::layout::RowMajor, 128 / cutlass::sizeof_bits<ElemCD>::value,
    ElemCD, cutlass::layout::RowMajor, 128 / cutlass::sizeof_bits<ElemCD>::value,
    cutlass::epilogue::collective::EpilogueScheduleAuto
  >::CollectiveOp;

using CollectiveMainloop = typename cutlass::gemm::collective::CollectiveBuilder<
    cutlass::arch::Sm90, cutlass::arch::OpClassTensorOp,
    ElemA, cutlass::layout::RowMajor, 128 / cutlass::sizeof_bits<ElemA>::value,
    ElemB, cutlass::layout::ColumnMajor, 128 / cutlass::sizeof_bits<ElemB>::value,
    Acc,
    TileShape, ClusterShape,
    cutlass::gemm::collective::StageCountAutoCarveout<static_cast<int>(sizeof(typename CollectiveEpilogue::SharedStorage))>,
    cutlass::gemm::collective::KernelScheduleAuto
  >::CollectiveOp;

using GemmKernel = cutlass::gemm::kernel::GemmUniversal<
    cute::Shape<int,int,int,int>,
    CollectiveMainloop,
    CollectiveEpilogue
>;
using Gemm = cutlass::gemm::device::GemmUniversalAdapter<GemmKernel>;

// Force the device kernel symbol into the cubin without needing a host main.
auto* _anchor = &cutlass::device_kernel<GemmKernel>;


// ===== COMPILED SASS (sm_90a) =====

	.target	sm_90a

	.elftype	@"ET_EXEC"


//--------------------- .note.nv.tkinfo           --------------------------
	.section	.note.nv.tkinfo,"",@"SHT_NOTE"
	.sectionflags	@"SHF_NOTE_NV_TKINFO"
	.tkinfo
        /*0018*/ 	.word	0x00000002
        /*0030*/ 	.string	""
        /*0030*/ 	.string	"ptxas"
        /*0030*/ 	.string	"Cuda compilation tools, release 13.0, V13.0.88"
        /*0030*/ 	.string	"Build cuda_13.0.r13.0/compiler.36424714_0"
        /*0030*/ 	.string	"-arch sm_90a -m 64 "



//--------------------- .note.nv.cuinfo           --------------------------
	.section	.note.nv.cuinfo,"",@"SHT_NOTE"
	.sectionflags	@"SHF_NOTE_NV_CUINFO"
        /*0018*/ 	.short	0x0002
        /*001a*/ 	.short	0x005a
        /*001c*/ 	.short	0x0082
	.zero		2


//--------------------- .nv.info                  --------------------------
	.section	.nv.info,"",@"SHT_CUDA_INFO"
	.align	4


	//----- nvinfo : EIATTR_REGCOUNT
	.align		4
        /*0000*/ 	.byte	0x04, 0x2f
        /*0002*/ 	.short	(.L_15 - .L_14)
	.align		4
.L_14:
        /*0004*/ 	.word	index@(_ZN7cutlass13device_kernelINS_4gemm6kernel13GemmUniversalIN4cute5tupleIJiiiiEEENS1_10collective13CollectiveMmaINS1_34MainloopSm90TmaGmmaWarpSpecializedILi4ENS5_IJNS4_1CILi1EEESB_SB_EEENS1_35KernelTmaWarpSpecializedCooperativeEEENS5_IJNSA_ILi192EEENSA_ILi8EEENSA_ILi256EEEEEEaNS5_IJlSB_lEEEaSJ_NS4_8TiledMMAINS4_8MMA_AtomIJNS4_4SM904GMMA25MMA_64x8x32_S32S8S8_SS_TNEEEENS4_6LayoutINS5_IJNSA_ILi2EEESB_SB_EEENS5_IJSB_NSA_ILi0EEEST_EEEEENS5_IJNS4_10UnderscoreESW_SW_EEEEENS4_13SM90_TMA_LOADENS4_14ComposedLayoutINS4_7SwizzleILi3ELi4ELi3EEENS4_18smem_ptr_flag_bitsILi8EEENSQ_INS5_IJSG_NSA_ILi128EEEEEENS5_IJS15_SB_EEEEEEEvNS4_8identityESZ_S19_vS1A_EENS_8epilogue10collective6detail29Sm90TmaWarpSpecializedAdapterINS1D_15DefaultEpilogueIaSJ_SJ_NS1C_6thread17LinearCombinationIaLi1EiiLNS1H_9ScaleType4KindE0ELNS_15FloatRoundStyleE2EaEENS1_15EpilogueDefaultEEEEEvvEEEEvNT_6ParamsE)
        /*0008*/ 	.word	0x000000a8


	//----- nvinfo : EIATTR_FRAME_SIZE
	.align		4
.L_15:
        /*000c*/ 	.byte	0x04, 0x11
        /*000e*/ 	.short	(.L_17 - .L_16)
	.align		4
.L_16:
        /*0010*/ 	.word	index@(_ZN7cutlass13device_kernelINS_4gemm6kernel13GemmUniversalIN4cute5tupleIJiiiiEEENS1_10collective13CollectiveMmaINS1_34MainloopSm90TmaGmmaWarpSpecializedILi4ENS5_IJNS4_1CILi1EEESB_SB_EEENS1_35KernelTmaWarpSpecializedCooperativeEEENS5_IJNSA_ILi192EEENSA_ILi8EEENSA_ILi256EEEEEEaNS5_IJlSB_lEEEaSJ_NS4_8TiledMMAINS4_8MMA_AtomIJNS4_4SM904GMMA25MMA_64x8x32_S32S8S8_SS_TNEEEENS4_6LayoutINS5_IJNSA_ILi2EEESB_SB_EEENS5_IJSB_NSA_ILi0EEEST_EEEEENS5_IJNS4_10UnderscoreESW_SW_EEEEENS4_13SM90_TMA_LOADENS4_14ComposedLayoutINS4_7SwizzleILi3ELi4ELi3EEENS4_18smem_ptr_flag_bitsILi8EEENSQ_INS5_IJSG_NSA_ILi128EEEEEENS5_IJS15_SB_EEEEEEEvNS4_8identityESZ_S19_vS1A_EENS_8epilogue10collective6detail29Sm90TmaWarpSpecializedAdapterINS1D_15DefaultEpilogueIaSJ_SJ_NS1C_6thread17LinearCombinationIaLi1EiiLNS1H_9ScaleType4KindE0ELNS_15FloatRoundStyleE2EaEENS1_15EpilogueDefaultEEEEEvvEEEEvNT_6ParamsE)
        /*0014*/ 	.word	0x00000000


	//----- nvinfo : EIATTR_MIN_STACK_SIZE
	.align		4
.L_17:
        /*0018*/ 	.byte	0x04, 0x12
        /*001a*/ 	.short	(.L_19 - .L_18)
	.align		4
.L_18:
        /*001c*/ 	.word	index@(_ZN7cutlass13device_kernelINS_4gemm6kernel13GemmUniversalIN4cute5tupleIJiiiiEEENS1_10collective13CollectiveMmaINS1_34MainloopSm90TmaGmmaWarpSpecializedILi4ENS5_IJNS4_1CILi1EEESB_SB_EEENS1_35KernelTmaWarpSpecializedCooperativeEEENS5_IJNSA_ILi192EEENSA_ILi8EEENSA_ILi256EEEEEEaNS5_IJlSB_lEEEaSJ_NS4_8TiledMMAINS4_8MMA_AtomIJNS4_4SM904GMMA25MMA_64x8x32_S32S8S8_SS_TNEEEENS4_6LayoutINS5_IJNSA_ILi2EEESB_SB_EEENS5_IJSB_NSA_ILi0EEEST_EEEEENS5_IJNS4_10UnderscoreESW_SW_EEEEENS4_13SM90_TMA_LOADENS4_14ComposedLayoutINS4_7SwizzleILi3ELi4ELi3EEENS4_18smem_ptr_flag_bitsILi8EEENSQ_INS5_IJSG_NSA_ILi128EEEEEENS5_IJS15_SB_EEEEEEEvNS4_8identityESZ_S19_vS1A_EENS_8epilogue10collective6detail29Sm90TmaWarpSpecializedAdapterINS1D_15DefaultEpilogueIaSJ_SJ_NS1C_6thread17LinearCombinationIaLi1EiiLNS1H_9ScaleType4KindE0ELNS_15FloatRoundStyleE2EaEENS1_15EpilogueDefaultEEEEEvvEEEEvNT_6ParamsE)
        /*0020*/ 	.word	0x00000000
.L_19:


//--------------------- .nv.compat                --------------------------
	.section	.nv.compat,"",@"SHT_CUDA_COMPAT_INFO"
	.align	4
        /*0000*/ 	.byte	0x02, 0x09, 0x01, 0x00, 0x02, 0x02, 0x04, 0x00, 0x02, 0x05, 0x05, 0x00, 0x03, 0x07, 0x01, 0x01
        /*0010*/ 	.byte	0x02, 0x03, 0x01, 0x00, 0x02, 0x06, 0x01, 0x00, 0x04, 0x0b, 0x08, 0x00, 0x00, 0x00, 0x00, 0x00
        /*0020*/ 	.byte	0x00, 0x00, 0x00, 0x00


//--------------------- .nv.info._ZN7cutlass13device_kernelINS_4gemm6kernel13GemmUniversalIN4cute5tupleIJiiiiEEENS1_10collective13CollectiveMmaINS1_34MainloopSm90TmaGmmaWarpSpecializedILi4ENS5_IJNS4_1CILi1EEESB_SB_EEENS1_35KernelTmaWarpSpecializedCooperativeEEENS5_IJNSA_ILi192EEENSA_ILi8EEENSA_ILi256EEEEEEaNS5_IJlSB_lEEEaSJ_NS4_8TiledMMAINS4_8MMA_AtomIJNS4_4SM904GMMA25MMA_64x8x32_S32S8S8_SS_TNEEEENS4_6LayoutINS5_IJNSA_ILi2EEESB_SB_EEENS5_IJSB_NSA_ILi0EEEST_EEEEENS5_IJNS4_10UnderscoreESW_SW_EEEEENS4_13SM90_TMA_LOADENS4_14ComposedLayoutINS4_7SwizzleILi3ELi4ELi3EEENS4_18smem_ptr_flag_bitsILi8EEENSQ_INS5_IJSG_NSA_ILi128EEEEEENS5_IJS15_SB_EEEEEEEvNS4_8identityESZ_S19_vS1A_EENS_8epilogue10collective6detail29Sm90TmaWarpSpecializedAdapterINS1D_15DefaultEpilogueIaSJ_SJ_NS1C_6thread17LinearCombinationIaLi1EiiLNS1H_9ScaleType4KindE0ELNS_15FloatRoundStyleE2EaEENS1_15EpilogueDefaultEEEEEvvEEEEvNT_6ParamsE --------------------------
	.section	.nv.info._ZN7cutlass13device_kernelINS_4gemm6kernel13GemmUniversalIN4cute5tupleIJiiiiEEENS1_10collective13CollectiveMmaINS1_34MainloopSm90TmaGmmaWarpSpecializedILi4ENS5_IJNS4_1CILi1EEESB_SB_EEENS1_35KernelTmaWarpSpecializedCooperativeEEENS5_IJNSA_ILi192EEENSA_ILi8EEENSA_ILi256EEEEEEaNS5_IJlSB_lEEEaSJ_NS4_8TiledMMAINS4_8MMA_AtomIJNS4_4SM904GMMA25MMA_64x8x32_S32S8S8_SS_TNEEEENS4_6LayoutINS5_IJNSA_ILi2EEESB_SB_EEENS5_IJSB_NSA_ILi0EEEST_EEEEENS5_IJNS4_10UnderscoreESW_SW_EEEEENS4_13SM90_TMA_LOADENS4_14ComposedLayoutINS4_7SwizzleILi3ELi4ELi3EEENS4_18smem_ptr_flag_bitsILi8EEENSQ_INS5_IJSG_NSA_ILi128EEEEEENS5_IJS15_SB_EEEEEEEvNS4_8identityESZ_S19_vS1A_EENS_8epilogue10collective6detail29Sm90TmaWarpSpecializedAdapterINS1D_15DefaultEpilogueIaSJ_SJ_NS1C_6thread17LinearCombinationIaLi1EiiLNS1H_9ScaleType4KindE0ELNS_15FloatRoundStyleE2EaEENS1_15EpilogueDefaultEEEEEvvEEEEvNT_6ParamsE,"",@"SHT_CUDA_INFO"
	.sectionflags	@""
	.align	4


	//----- nvinfo : EIATTR_CUDA_API_VERSION
	.align		4
        /*0000*/ 	.byte	0x04, 0x37
        /*0002*/ 	.short	(.L_21 - .L_20)
.L_20:
        /*0004*/ 	.word	0x00000082


	//----- nvinfo : EIATTR_KPARAM_INFO
	.align		4
.L_21:
        /*0008*/ 	.byte	0x04, 0x17
        /*000a*/ 	.short	(.L_23 - .L_22)
.L_22:
        /*000c*/ 	.word	0x00000000
        /*0010*/ 	.short	0x0000
        /*0012*/ 	.short	0x0070
        /*0014*/ 	.byte	0x00, 0xf0, 0x01, 0x10


	//----- nvinfo : EIATTR_SPARSE_MMA_MASK
	.align		4
.L_23:
        /*0018*/ 	.byte	0x03, 0x50
        /*001a*/ 	.short	0x0000


	//----- nvinfo : EIATTR_MAXREG_COUNT
	.align		4
        /*001c*/ 	.byte	0x03, 0x1b
        /*001e*/ 	.short	0x00a8


	//----- nvinfo : EIATTR_NUM_BARRIERS
	.align		4
        /*0020*/ 	.byte	0x02, 0x4c
        /*0022*/ 	.byte	0x01
	.zero		1


	//----- nvinfo : EIATTR_EXTERNS
	.align		4
        /*0024*/ 	.byte	0x04, 0x0f
        /*0026*/ 	.short	(.L_25 - .L_24)


	//   ....[0]....
	.align		4
.L_24:
        /*0028*/ 	.word	index@(__assertfail)


	//----- nvinfo : EIATTR_MERCURY_ISA_VERSION
	.align		4
.L_25:
        /*002c*/ 	.byte	0x03, 0x5f
        /*002e*/ 	.short	0x0101


	//----- nvinfo : EIATTR_INT_WARP_WIDE_INSTR_OFFSETS
	.align		4
        /*0030*/ 	.byte	0x04, 0x31
        /*0032*/ 	.short	(.L_27 - .L_26)


	//   ....[0]....
.L_26:
        /*0034*/ 	.word	0x000003b0


	//   ....[1]....
        /*0038*/ 	.word	0x000003e0


	//   ....[2]....
        /*003c*/ 	.word	0x000004c0


	//----- nvinfo : EIATTR_COOP_GROUP_MASK_REGIDS
	.align		4
.L_27:
        /*0040*/ 	.byte	0x04, 0x29
        /*0042*/ 	.short	(.L_29 - .L_28)


	//   ....[0]....
.L_28:
        /*0044*/ 	.word	0xffffffff


	//   ....[1]....
        /*0048*/ 	.word	0xffffffff


	//   ....[2]....
        /*004c*/ 	.word	0xffffffff


	//   ....[3]....
        /*0050*/ 	.word	0xffffffff


	//   ....[4]....
        /*0054*/ 	.word	0xffffffff


	//----- nvinfo : EIATTR_COOP_GROUP_INSTR_OFFSETS
	.align		4
.L_29:
        /*0058*/ 	.byte	0x04, 0x28
        /*005a*/ 	.short	(.L_31 - .L_30)


	//   ....[0]....
.L_30:
        /*005c*/ 	.word	0x00000060


	//   ....[1]....
        /*0060*/ 	.word	0x00000070


	//   ....[2]....
        /*0064*/ 	.word	0x00000130


	//   ....[3]....
        /*0068*/ 	.word	0x000002c0


	//   ....[4]....
        /*006c*/ 	.word	0x00000f80


	//----- nvinfo : EIATTR_REG_RECONFIG
	.align		4
.L_31:
        /*0070*/ 	.byte	0x01, 0x54
	.zero		2


	//----- nvinfo : EIATTR_SYSCALL_OFFSETS
	.align		4
        /*0074*/ 	.byte	0x04, 0x46
        /*0076*/ 	.short	(.L_33 - .L_32)


	//   ....[0]....
.L_32:
        /*0078*/ 	.word	0x00001140


	//----- nvinfo : EIATTR_MBARRIER_INSTR_OFFSETS
	.align		4
.L_33:
        /*007c*/ 	.byte	0x04, 0x39
        /*007e*/ 	.short	(.L_35 - .L_34)


	//   ....[0]....
.L_34:
        /*0080*/ 	.word	0x00000230
        /*0084*/ 	.word	0x000000ff
        /*0088*/ 	.word	0x00000000
        /*008c*/ 	.short	0x0100
        /*008e*/ 	.byte	0x08
	.zero		1


	//   ....[1]....
        /*0090*/ 	.word	0x00000240
        /*0094*/ 	.word	0x000000ff
        /*0098*/ 	.word	0x00000020
        /*009c*/ 	.short	0x0100
        /*009e*/ 	.byte	0x08
	.zero		1


	//   ....[2]....
        /*00a0*/ 	.word	0x00000250
        /*00a4*/ 	.word	0x000000ff
        /*00a8*/ 	.word	0x00000008
        /*00ac*/ 	.short	0x0100
        /*00ae*/ 	.byte	0x08
	.zero		1


	//   ....[3]....
        /*00b0*/ 	.word	0x00000260
        /*00b4*/ 	.word	0x000000ff
        /*00b8*/ 	.word	0x00000028
        /*00bc*/ 	.short	0x0100
        /*00be*/ 	.byte	0x08
	.zero		1


	//   ....[4]....
        /*00c0*/ 	.word	0x00000270
        /*00c4*/ 	.word	0x000000ff
        /*00c8*/ 	.word	0x00000010
        /*00cc*/ 	.short	0x0100
        /*00ce*/ 	.byte	0x08
	.zero		1


	//   ....[5]....
        /*00d0*/ 	.word	0x00000280
        /*00d4*/ 	.word	0x000000ff
        /*00d8*/ 	.word	0x00000030
        /*00dc*/ 	.short	0x0100
        /*00de*/ 	.byte	0x08
	.zero		1


	//   ....[6]....
        /*00e0*/ 	.word	0x00000290
        /*00e4*/ 	.word	0x000000ff
        /*00e8*/ 	.word	0x00000018
        /*00ec*/ 	.short	0x0100
        /*00ee*/ 	.byte	0x08
	.zero		1


	//   ....[7]....
        /*00f0*/ 	.word	0x000002a0
        /*00f4*/ 	.word	0x000000ff
        /*00f8*/ 	.word	0x00000038
        /*00fc*/ 	.short	0x0100
        /*00fe*/ 	.byte	0x08
	.zero		1


	//   ....[8]....
        /*0100*/ 	.word	0x00000530
        /*0104*/ 	.word	0x000000ff
        /*0108*/ 	.word	0x00000050
        /*010c*/ 	.short	0x0100
        /*010e*/ 	.byte	0x06
	.zero		1


	//   ....[9]....
        /*0110*/ 	.word	0x00000590
        /*0114*/ 	.word	0x000000ff
        /*0118*/ 	.word	0x00000058
        /*011c*/ 	.short	0x0100
        /*011e*/ 	.byte	0x06
	.zero		1


	//   ....[10]....
        /*0120*/ 	.word	0x00001200
        /*0124*/ 	.word	0x00000003
        /*0128*/ 	.word	0x00000000
        /*012c*/ 	.short	0x010a
        /*012e*/ 	.byte	0x3f
	.zero		1


	//   ....[11]....
        /*0130*/ 	.word	0x00001240
        /*0134*/ 	.word	0x00000003
        /*0138*/ 	.word	0x00000000
        /*013c*/ 	.short	0x010a
        /*013e*/ 	.byte	0x3f
	.zero		1


	//   ....[12]....
        /*0140*/ 	.word	0x00001ae0
        /*0144*/ 	.word	0x00000004
        /*0148*/ 	.word	0x00000000
        /*014c*/ 	.short	0x010a
        /*014e*/ 	.byte	0x3f
	.zero		1


	//   ....[13]....
        /*0150*/ 	.word	0x00001b20
        /*0154*/ 	.word	0x00000004
        /*0158*/ 	.word	0x00000000
        /*015c*/ 	.short	0x010a
        /*015e*/ 	.byte	0x3f
	.zero		1


	//   ....[14]....
        /*0160*/ 	.word	0x00002240
        /*0164*/ 	.word	0x00000003
        /*0168*/ 	.word	0x00000000
        /*016c*/ 	.short	0x0101
        /*016e*/ 	.byte	0x3f
	.zero		1


	//   ....[15]....
        /*0170*/ 	.word	0x00002400
        /*0174*/ 	.word	0x00000000
        /*0178*/ 	.word	0x00000000
        /*017c*/ 	.short	0x0101
        /*017e*/ 	.byte	0x3f
	.zero		1


	//   ....[16]....
        /*0180*/ 	.word	0x00003ff0
        /*0184*/ 	.word	0x0000000d
        /*0188*/ 	.word	0x00000020
        /*018c*/ 	.short	0x010a
        /*018e*/ 	.byte	0x3f
	.zero		1


	//   ....[17]....
        /*0190*/ 	.word	0x00004500
        /*0194*/ 	.word	0x00000004
        /*0198*/ 	.word	0x00000058
        /*019c*/ 	.short	0x0101
        /*019e*/ 	.byte	0x3f
	.zero		1


	//   ....[18]....
        /*01a0*/ 	.word	0x00004c50
        /*01a4*/ 	.word	0x00000007
        /*01a8*/ 	.word	0x00000000
        /*01ac*/ 	.short	0x010a
        /*01ae*/ 	.byte	0x3f
	.zero		1


	//   ....[19]....
        /*01b0*/ 	.word	0x00004cd0
        /*01b4*/ 	.word	0x00000008
        /*01b8*/ 	.word	0x00000000
        /*01bc*/ 	.short	0x010a
        /*01be*/ 	.byte	0x3f
	.zero		1


	//   ....[20]....
        /*01c0*/ 	.word	0x00004d60
        /*01c4*/ 	.word	0x0000000b
        /*01c8*/ 	.word	0x00000000
        /*01cc*/ 	.short	0x010a
        /*01ce*/ 	.byte	0x3f
	.zero		1


	//   ....[21]....
        /*01d0*/ 	.word	0x00004df0
        /*01d4*/ 	.word	0x00000003
        /*01d8*/ 	.word	0x00000000
        /*01dc*/ 	.short	0x010a
        /*01de*/ 	.byte	0x3f
	.zero		1


	//   ....[22]....
        /*01e0*/ 	.word	0x00004e50
        /*01e4*/ 	.word	0x00000003
        /*01e8*/ 	.word	0x00000000
        /*01ec*/ 	.short	0x010a
        /*01ee*/ 	.byte	0x3f
	.zero		1


	//   ....[23]....
        /*01f0*/ 	.word	0x00004ea0
        /*01f4*/ 	.word	0x00000004
        /*01f8*/ 	.word	0x00000000
        /*01fc*/ 	.short	0x010a
        /*01fe*/ 	.byte	0x3f
	.zero		1


	//   ....[24]....
        /*0200*/ 	.word	0x00004f70
        /*0204*/ 	.word	0x0000000d
        /*0208*/ 	.word	0x00000020
        /*020c*/ 	.short	0x010a
        /*020e*/ 	.byte	0x3f
	.zero		1


	//   ....[25]....
        /*0210*/ 	.word	0x00005040
        /*0214*/ 	.word	0x00000007
        /*0218*/ 	.word	0x00000000
        /*021c*/ 	.short	0x010a
        /*021e*/ 	.byte	0x3f
	.zero		1


	//   ....[26]....
        /*0220*/ 	.word	0x00005090
        /*0224*/ 	.word	0x00000008
        /*0228*/ 	.word	0x00000000
        /*022c*/ 	.short	0x010a
        /*022e*/ 	.byte	0x3f
	.zero		1


	//   ....[27]....
        /*0230*/ 	.word	0x000050e0
        /*0234*/ 	.word	0x0000000b
        /*0238*/ 	.word	0x00000000
        /*023c*/ 	.short	0x010a
        /*023e*/ 	.byte	0x3f
	.zero		1


	//----- nvinfo : EIATTR_NUM_MBARRIERS
	.align		4
.L_35:
        /*0240*/ 	.byte	0x03, 0x38
        /*0242*/ 	.short	0x000a


	//----- nvinfo : EIATTR_EXIT_INSTR_OFFSETS
	.align		4
        /*0244*/ 	.byte	0x04, 0x1c
        /*0246*/ 	.short	(.L_37 - .L_36)


	//   ....[0]....
.L_36:
        /*0248*/ 	.word	0x000005e0


	//   ....[1]....
        /*024c*/ 	.word	0x00000eb0


	//   ....[2]....
        /*0250*/ 	.word	0x00003760


	//   ....[3]....
        /*0254*/ 	.word	0x00003d90


	//   ....[4]....
        /*0258*/ 	.word	0x00004e40


	//----- nvinfo : EIATTR_MAX_THREADS
	.align		4
.L_37:
        /*025c*/ 	.byte	0x04, 0x05
        /*025e*/ 	.short	(.L_39 - .L_38)
.L_38:
        /*0260*/ 	.word	0x00000180
        /*0264*/ 	.word	0x00000001
        /*0268*/ 	.word	0x00000001


	//----- nvinfo : EIATTR_CRS_STACK_SIZE
	.align		4
.L_39:
        /*026c*/ 	.byte	0x04, 0x1e
        /*026e*/ 	.short	(.L_41 - .L_40)
.L_40:
        /*0270*/ 	.word	0x00000000


	//----- nvinfo : EIATTR_CBANK_PARAM_SIZE
	.align		4
.L_41:
        /*0274*/ 	.byte	0x03, 0x19
        /*0276*/ 	.short	0x0470


	//----- nvinfo : EIATTR_PARAM_CBANK
	.align		4
        /*0278*/ 	.byte	0x04, 0x0a
        /*027a*/ 	.short	(.L_43 - .L_42)
	.align		4
.L_42:
        /*027c*/ 	.word	index@(.nv.constant0._ZN7cutlass13device_kernelINS_4gemm6kernel13GemmUniversalIN4cute5tupleIJiiiiEEENS1_10collective13CollectiveMmaINS1_34MainloopSm90TmaGmmaWarpSpecializedILi4ENS5_IJNS4_1CILi1EEESB_SB_EEENS1_35KernelTmaWarpSpecializedCooperativeEEENS5_IJNSA_ILi192EEENSA_ILi8EEENSA_ILi256EEEEEEaNS5_IJlSB_lEEEaSJ_NS4_8TiledMMAINS4_8MMA_AtomIJNS4_4SM904GMMA25MMA_64x8x32_S32S8S8_SS_TNEEEENS4_6LayoutINS5_IJNSA_ILi2EEESB_SB_EEENS5_IJSB_NSA_ILi0EEEST_EEEEENS5_IJNS4_10UnderscoreESW_SW_EEEEENS4_13SM90_TMA_LOADENS4_14ComposedLayoutINS4_7SwizzleILi3ELi4ELi3EEENS4_18smem_ptr_flag_bitsILi8EEENSQ_INS5_IJSG_NSA_ILi128EEEEEENS5_IJS15_SB_EEEEEEEvNS4_8identityESZ_S19_vS1A_EENS_8epilogue10collective6detail29Sm90TmaWarpSpecializedAdapterINS1D_15DefaultEpilogueIaSJ_SJ_NS1C_6thread17LinearCombinationIaLi1EiiLNS1H_9ScaleType4KindE0ELNS_15FloatRoundStyleE2EaEENS1_15EpilogueDefaultEEEEEvvEEEEvNT_6ParamsE)
        /*0280*/ 	.short	0x0210
        /*0282*/ 	.short	0x0470


	//----- nvinfo : EIATTR_SW_WAR
	.align		4
.L_43:
        /*0284*/ 	.byte	0x04, 0x36
        /*0286*/ 	.short	(.L_45 - .L_44)
.L_44:
        /*0288*/ 	.word	0x00000008
.L_45:


//--------------------- .nv.callgraph             --------------------------
	.section	.nv.callgraph,"",@"SHT_CUDA_CALLGRAPH"
	.align	4
	.sectionentsize	8
	.align		4
        /*0000*/ 	.word	0x00000000
	.align		4
        /*0004*/ 	.word	0xffffffff
	.align		4
        /*0008*/ 	.word	index@(_ZN7cutlass13device_kernelINS_4gemm6kernel13GemmUniversalIN4cute5tupleIJiiiiEEENS1_10collective13CollectiveMmaINS1_34MainloopSm90TmaGmmaWarpSpecializedILi4ENS5_IJNS4_1CILi1EEESB_SB_EEENS1_35KernelTmaWarpSpecializedCooperativeEEENS5_IJNSA_ILi192EEENSA_ILi8EEENSA_ILi256EEEEEEaNS5_IJlSB_lEEEaSJ_NS4_8TiledMMAINS4_8MMA_AtomIJNS4_4SM904GMMA25MMA_64x8x32_S32S8S8_SS_TNEEEENS4_6LayoutINS5_IJNSA_ILi2EEESB_SB_EEENS5_IJSB_NSA_ILi0EEEST_EEEEENS5_IJNS4_10UnderscoreESW_SW_EEEEENS4_13SM90_TMA_LOADENS4_14ComposedLayoutINS4_7SwizzleILi3ELi4ELi3EEENS4_18smem_ptr_flag_bitsILi8EEENSQ_INS5_IJSG_NSA_ILi128EEEEEENS5_IJS15_SB_EEEEEEEvNS4_8identityESZ_S19_vS1A_EENS_8epilogue10collective6detail29Sm90TmaWarpSpecializedAdapterINS1D_15DefaultEpilogueIaSJ_SJ_NS1C_6thread17LinearCombinationIaLi1EiiLNS1H_9ScaleType4KindE0ELNS_15FloatRoundStyleE2EaEENS1_15EpilogueDefaultEEEEEvvEEEEvNT_6ParamsE)
	.align		4
        /*000c*/ 	.word	index@(__assertfail)
	.align		4
        /*0010*/ 	.word	0x00000000
	.align		4
        /*0014*/ 	.word	0xfffffffe
	.align		4
        /*0018*/ 	.word	0x00000000
	.align		4
        /*001c*/ 	.word	0xfffffffd
	.align		4
        /*0020*/ 	.word	0x00000000
	.align		4
        /*0024*/ 	.word	0xfffffffc


//--------------------- .nv.constant4             --------------------------
	.section	.nv.constant4,"a",@progbits
	.align	8
	.align		8
.nv.constant4:
        /*0000*/ 	.dword	__assertfail
	.align		8
        /*0008*/ 	.dword	__unnamed_1
	.align		8
        /*0010*/ 	.dword	_ZN40_INTERNAL_76cc3895_4_k_cu_db78a133_108164cuda3std3__45__cpo5beginE
	.align		8
        /*0018*/ 	.dword	_ZN40_INTERNAL_76cc3895_4_k_cu_db78a133_108164cuda3std3__45__cpo3endE
	.align		8
        /*0020*/ 	.dword	_ZN40_INTERNAL_76cc3895_4_k_cu_db78a133_108164cuda3std3__45__cpo6cbeginE
	.align		8
        /*0028*/ 	.dword	_ZN40_INTERNAL_76cc3895_4_k_cu_db78a133_108164cuda3std3__45__cpo4cendE
	.align		8
        /*0030*/ 	.dword	_ZN40_INTERNAL_76cc3895_4_k_cu_db78a133_108164cuda3std3__442_GLOBAL__N__76cc3895_4_k_cu_db78a133_108166ignoreE
	.align		8
        /*0038*/ 	.dword	_ZN40_INTERNAL_76cc3895_4_k_cu_db78a133_108164cuda3std3__419piecewise_constructE
	.align		8
        /*0040*/ 	.dword	_ZN40_INTERNAL_76cc3895_4_k_cu_db78a133_108164cuda3std3__48in_placeE
	.align		8
        /*0048*/ 	.dword	_ZN40_INTERNAL_76cc3895_4_k_cu_db78a133_108164cuda3std6ranges3__45__cpo4swapE
	.align		8
        /*0050*/ 	.dword	_ZN40_INTERNAL_76cc3895_4_k_cu_db78a133_108164cuda3std6ranges3__45__cpo9iter_moveE
	.align		8
        /*0058*/ 	.dword	_ZN40_INTERNAL_76cc3895_4_k_cu_db78a133_108164cute7productE
	.align		8
        /*0060*/ 	.dword	_ZN40_INTERNAL_76cc3895_4_k_cu_db78a133_108164cute1_E
	.align		8
        /*0068*/ 	.dword	$str$22
	.align		8
        /*0070*/ 	.dword	$str$23


//--------------------- .text._ZN7cutlass13device_kernelINS_4gemm6kernel13GemmUniversalIN4cute5tupleIJiiiiEEENS1_10collective13CollectiveMmaINS1_34MainloopSm90TmaGmmaWarpSpecializedILi4ENS5_IJNS4_1CILi1EEESB_SB_EEENS1_35KernelTmaWarpSpecializedCooperativeEEENS5_IJNSA_ILi192EEENSA_ILi8EEENSA_ILi256EEEEEEaNS5_IJlSB_lEEEaSJ_NS4_8TiledMMAINS4_8MMA_AtomIJNS4_4SM904GMMA25MMA_64x8x32_S32S8S8_SS_TNEEEENS4_6LayoutINS5_IJNSA_ILi2EEESB_SB_EEENS5_IJSB_NSA_ILi0EEEST_EEEEENS5_IJNS4_10UnderscoreESW_SW_EEEEENS4_13SM90_TMA_LOADENS4_14ComposedLayoutINS4_7SwizzleILi3ELi4ELi3EEENS4_18smem_ptr_flag_bitsILi8EEENSQ_INS5_IJSG_NSA_ILi128EEEEEENS5_IJS15_SB_EEEEEEEvNS4_8identityESZ_S19_vS1A_EENS_8epilogue10collective6detail29Sm90TmaWarpSpecializedAdapterINS1D_15DefaultEpilogueIaSJ_SJ_NS1C_6thread17LinearCombinationIaLi1EiiLNS1H_9ScaleType4KindE0ELNS_15FloatRoundStyleE2EaEENS1_15EpilogueDefaultEEEEEvvEEEEvNT_6ParamsE --------------------------
	.section	.text._ZN7cutlass13device_kernelINS_4gemm6kernel13GemmUniversalIN4cute5tupleIJiiiiEEENS1_10collective13CollectiveMmaINS1_34MainloopSm90TmaGmmaWarpSpecializedILi4ENS5_IJNS4_1CILi1EEESB_SB_EEENS1_35KernelTmaWarpSpecializedCooperativeEEENS5_IJNSA_ILi192EEENSA_ILi8EEENSA_ILi256EEEEEEaNS5_IJlSB_lEEEaSJ_NS4_8TiledMMAINS4_8MMA_AtomIJNS4_4SM904GMMA25MMA_64x8x32_S32S8S8_SS_TNEEEENS4_6LayoutINS5_IJNSA_ILi2EEESB_SB_EEENS5_IJSB_NSA_ILi0EEEST_EEEEENS5_IJNS4_10UnderscoreESW_SW_EEEEENS4_13SM90_TMA_LOADENS4_14ComposedLayoutINS4_7SwizzleILi3ELi4ELi3EEENS4_18smem_ptr_flag_bitsILi8EEENSQ_INS5_IJSG_NSA_ILi128EEEEEENS5_IJS15_SB_EEEEEEEvNS4_8identityESZ_S19_vS1A_EENS_8epilogue10collective6detail29Sm90TmaWarpSpecializedAdapterINS1D_15DefaultEpilogueIaSJ_SJ_NS1C_6thread17LinearCombinationIaLi1EiiLNS1H_9ScaleType4KindE0ELNS_15FloatRoundStyleE2EaEENS1_15EpilogueDefaultEEEEEvvEEEEvNT_6ParamsE,"ax",@progbits
	.align	128
.text._ZN7cutlass13device_kernelINS_4gemm6kernel13GemmUniversalIN4cute5tupleIJiiiiEEENS1_10collective13CollectiveMmaINS1_34MainloopSm90TmaGmmaWarpSpecializedILi4ENS5_IJNS4_1CILi1EEESB_SB_EEENS1_35KernelTmaWarpSpecializedCooperativeEEENS5_IJNSA_ILi192EEENSA_ILi8EEENSA_ILi256EEEEEEaNS5_IJlSB_lEEEaSJ_NS4_8TiledMMAINS4_8MMA_AtomIJNS4_4SM904GMMA25MMA_64x8x32_S32S8S8_SS_TNEEEENS4_6LayoutINS5_IJNSA_ILi2EEESB_SB_EEENS5_IJSB_NSA_ILi0EEEST_EEEEENS5_IJNS4_10UnderscoreESW_SW_EEEEENS4_13SM90_TMA_LOADENS4_14ComposedLayoutINS4_7SwizzleILi3ELi4ELi3EEENS4_18smem_ptr_flag_bitsILi8EEENSQ_INS5_IJSG_NSA_ILi128EEEEEENS5_IJS15_SB_EEEEEEEvNS4_8identityESZ_S19_vS1A_EENS_8epilogue10collective6detail29Sm90TmaWarpSpecializedAdapterINS1D_15DefaultEpilogueIaSJ_SJ_NS1C_6thread17LinearCombinationIaLi1EiiLNS1H_9ScaleType4KindE0ELNS_15FloatRoundStyleE2EaEENS1_15EpilogueDefaultEEEEEvvEEEEvNT_6ParamsE:
        .type           _ZN7cutlass13device_kernelINS_4gemm6kernel13GemmUniversalIN4cute5tupleIJiiiiEEENS1_10collective13CollectiveMmaINS1_34MainloopSm90TmaGmmaWarpSpecializedILi4ENS5_IJNS4_1CILi1EEESB_SB_EEENS1_35KernelTmaWarpSpecializedCooperativeEEENS5_IJNSA_ILi192EEENSA_ILi8EEENSA_ILi256EEEEEEaNS5_IJlSB_lEEEaSJ_NS4_8TiledMMAINS4_8MMA_AtomIJNS4_4SM904GMMA25MMA_64x8x32_S32S8S8_SS_TNEEEENS4_6LayoutINS5_IJNSA_ILi2EEESB_SB_EEENS5_IJSB_NSA_ILi0EEEST_EEEEENS5_IJNS4_10UnderscoreESW_SW_EEEEENS4_13SM90_TMA_LOADENS4_14ComposedLayoutINS4_7SwizzleILi3ELi4ELi3EEENS4_18smem_ptr_flag_bitsILi8EEENSQ_INS5_IJSG_NSA_ILi128EEEEEENS5_IJS15_SB_EEEEEEEvNS4_8identityESZ_S19_vS1A_EENS_8epilogue10collective6detail29Sm90TmaWarpSpecializedAdapterINS1D_15DefaultEpilogueIaSJ_SJ_NS1C_6thread17LinearCombinationIaLi1EiiLNS1H_9ScaleType4KindE0ELNS_15FloatRoundStyleE2EaEENS1_15EpilogueDefaultEEEEEvvEEEEvNT_6ParamsE,@function
        .size           _ZN7cutlass13device_kernelINS_4gemm6kernel13GemmUniversalIN4cute5tupleIJiiiiEEENS1_10collective13CollectiveMmaINS1_34MainloopSm90TmaGmmaWarpSpecializedILi4ENS5_IJNS4_1CILi1EEESB_SB_EEENS1_35KernelTmaWarpSpecializedCooperativeEEENS5_IJNSA_ILi192EEENSA_ILi8EEENSA_ILi256EEEEEEaNS5_IJlSB_lEEEaSJ_NS4_8TiledMMAINS4_8MMA_AtomIJNS4_4SM904GMMA25MMA_64x8x32_S32S8S8_SS_TNEEEENS4_6LayoutINS5_IJNSA_ILi2EEESB_SB_EEENS5_IJSB_NSA_ILi0EEEST_EEEEENS5_IJNS4_10UnderscoreESW_SW_EEEEENS4_13SM90_TMA_LOADENS4_14ComposedLayoutINS4_7SwizzleILi3ELi4ELi3EEENS4_18smem_ptr_flag_bitsILi8EEENSQ_INS5_IJSG_NSA_ILi128EEEEEENS5_IJS15_SB_EEEEEEEvNS4_8identityESZ_S19_vS1A_EENS_8epilogue10collective6detail29Sm90TmaWarpSpecializedAdapterINS1D_15DefaultEpilogueIaSJ_SJ_NS1C_6thread17LinearCombinationIaLi1EiiLNS1H_9ScaleType4KindE0ELNS_15FloatRoundStyleE2EaEENS1_15EpilogueDefaultEEEEEvvEEEEvNT_6ParamsE,(.L_x_86 - _ZN7cutlass13device_kernelINS_4gemm6kernel13GemmUniversalIN4cute5tupleIJiiiiEEENS1_10collective13CollectiveMmaINS1_34MainloopSm90TmaGmmaWarpSpecializedILi4ENS5_IJNS4_1CILi1EEESB_SB_EEENS1_35KernelTmaWarpSpecializedCooperativeEEENS5_IJNSA_ILi192EEENSA_ILi8EEENSA_ILi256EEEEEEaNS5_IJlSB_lEEEaSJ_NS4_8TiledMMAINS4_8MMA_AtomIJNS4_4SM904GMMA25MMA_64x8x32_S32S8S8_SS_TNEEEENS4_6LayoutINS5_IJNSA_ILi2EEESB_SB_EEENS5_IJSB_NSA_ILi0EEEST_EEEEENS5_IJNS4_10UnderscoreESW_SW_EEEEENS4_13SM90_TMA_LOADENS4_14ComposedLayoutINS4_7SwizzleILi3ELi4ELi3EEENS4_18smem_ptr_flag_bitsILi8EEENSQ_INS5_IJSG_NSA_ILi128EEEEEENS5_IJS15_SB_EEEEEEEvNS4_8identityESZ_S19_vS1A_EENS_8epilogue10collective6detail29Sm90TmaWarpSpecializedAdapterINS1D_15DefaultEpilogueIaSJ_SJ_NS1C_6thread17LinearCombinationIaLi1EiiLNS1H_9ScaleType4KindE0ELNS_15FloatRoundStyleE2EaEENS1_15EpilogueDefaultEEEEEvvEEEEvNT_6ParamsE)
        .other          _ZN7cutlass13device_kernelINS_4gemm6kernel13GemmUniversalIN4cute5tupleIJiiiiEEENS1_10collective13CollectiveMmaINS1_34MainloopSm90TmaGmmaWarpSpecializedILi4ENS5_IJNS4_1CILi1EEESB_SB_EEENS1_35KernelTmaWarpSpecializedCooperativeEEENS5_IJNSA_ILi192EEENSA_ILi8EEENSA_ILi256EEEEEEaNS5_IJlSB_lEEEaSJ_NS4_8TiledMMAINS4_8MMA_AtomIJNS4_4SM904GMMA25MMA_64x8x32_S32S8S8_SS_TNEEEENS4_6LayoutINS5_IJNSA_ILi2EEESB_SB_EEENS5_IJSB_NSA_ILi0EEEST_EEEEENS5_IJNS4_10UnderscoreESW_SW_EEEEENS4_13SM90_TMA_LOADENS4_14ComposedLayoutINS4_7SwizzleILi3ELi4ELi3EEENS4_18smem_ptr_flag_bitsILi8EEENSQ_INS5_IJSG_NSA_ILi128EEEEEENS5_IJS15_SB_EEEEEEEvNS4_8identityESZ_S19_vS1A_EENS_8epilogue10collective6detail29Sm90TmaWarpSpecializedAdapterINS1D_15DefaultEpilogueIaSJ_SJ_NS1C_6thread17LinearCombinationIaLi1EiiLNS1H_9ScaleType4KindE0ELNS_15FloatRoundStyleE2EaEENS1_15EpilogueDefaultEEEEEvvEEEEvNT_6ParamsE,@"STO_CUDA_ENTRY STV_DEFAULT"
_ZN7cutlass13device_kernelINS_4gemm6kernel13GemmUniversalIN4cute5tupleIJiiiiEEENS1_10collective13CollectiveMmaINS1_34MainloopSm90TmaGmmaWarpSpecializedILi4ENS5_IJNS4_1CILi1EEESB_SB_EEENS1_35KernelTmaWarpSpecializedCooperativeEEENS5_IJNSA_ILi192EEENSA_ILi8EEENSA_ILi256EEEEEEaNS5_IJlSB_lEEEaSJ_NS4_8TiledMMAINS4_8MMA_AtomIJNS4_4SM904GMMA25MMA_64x8x32_S32S8S8_SS_TNEEEENS4_6LayoutINS5_IJNSA_ILi2EEESB_SB_EEENS5_IJSB_NSA_ILi0EEEST_EEEEENS5_IJNS4_10UnderscoreESW_SW_EEEEENS4_13SM90_TMA_LOADENS4_14ComposedLayoutINS4_7SwizzleILi3ELi4ELi3EEENS4_18smem_ptr_flag_bitsILi8EEENSQ_INS5_IJSG_NSA_ILi128EEEEEENS5_IJS15_SB_EEEEEEEvNS4_8identityESZ_S19_vS1A_EENS_8epilogue10collective6detail29Sm90TmaWarpSpecializedAdapterINS1D_15DefaultEpilogueIaSJ_SJ_NS1C_6thread17LinearCombinationIaLi1EiiLNS1H_9ScaleType4KindE0ELNS_15FloatRoundStyleE2EaEENS1_15EpilogueDefaultEEEEEvvEEEEvNT_6ParamsE:
[----:B------:R-:W0:Y:S01]  /*0000*/  LDC R1, c[0x0][0x28] ;  /* 0x00000a00ff017b82 */ /* 0x000e220000000800 */
[----:B------:R-:W1:Y:S01]  /*0010*/  S2R R16, SR_TID.X ;  /* 0x0000000000107919 */ /* 0x000e620000002100 */
[----:B------:R-:W-:Y:S01]  /*0020*/  ELECT P0, URZ, PT ;  /* 0x00000000003f782f */ /* 0x000fe20003800000 */
[----:B------:R-:W-:Y:S01]  /*0030*/  BSSY B0, `(.L_x_0) ;  /* 0x000000f000007945 */ /* 0x000fe20003800000 */
[--C-:B-1----:R-:W-:Y:S02]  /*0040*/  SHF.R.U32.HI R0, RZ, 0x5, R16.reuse ;  /* 0x00000005ff007819 */ /* 0x102fe40000011610 */
[----:B------:R-:W-:-:S03]  /*0050*/  SHF.R.U32.HI R2, RZ, 0x7, R16 ;  /* 0x00000007ff027819 */ /* 0x000fc60000011610 */
[----:B------:R-:W1:Y:S04]  /*0060*/  SHFL.IDX PT, R3, R0, RZ, 0x1f ;  /* 0x00001fff00037589 */ /* 0x000e6800000e0000 */
[----:B------:R2:W3:Y:S01]  /*0070*/  SHFL.IDX PT, R5, R2, RZ, 0x1f ;  /* 0x00001fff02057589 */ /* 0x0004e200000e0000 */
[----:B-1----:R-:W-:-:S13]  /*0080*/  ISETP.NE.OR P0, PT, R3, RZ, !P0 ;  /* 0x000000ff0300720c */ /* 0x002fda0004705670 */
[----:B0-23--:R-:W-:Y:S05]  /*0090*/  @P0 BRA `(.L_x_1) ;  /* 0x0000000000200947 */ /* 0x00dfea0003800000 */
[----:B------:R-:W-:Y:S02]  /*00a0*/  ULDC.64 UR4, c[0x0][0x198] ;  /* 0x0000660000047ab9 */ /* 0x000fe40000000a00 */
[----:B------:R-:W-:Y:S02]  /*00b0*/  UIADD3 UR6, UP0, UR4, 0xf0, URZ ;  /* 0x000000f004067890 */ /* 0x000fe4000ff1e03f */
[----:B------:R-:W-:Y:S02]  /*00c0*/  UIADD3 UR4, UP1, UR4, 0x1f0, URZ ;  /* 0x000001f004047890 */ /* 0x000fe4000ff3e03f */
[----:B------:R-:W-:Y:S02]  /*00d0*/  UIADD3.X UR7, URZ, UR5, URZ, UP0, !UPT ;  /* 0x000000053f077290 */ /* 0x000fe400087fe43f */
[----:B------:R-:W-:-:S07]  /*00e0*/  UIADD3.X UR5, URZ, UR5, URZ, UP1, !UPT ;  /* 0x000000053f057290 */ /* 0x000fce0008ffe43f */
[----:B------:R0:W-:Y:S02]  /*00f0*/  UTMACCTL.PF [UR6] ;  /* 0x00000000060079b9 */ /* 0x0001e40008040000 */
[----:B------:R0:W-:Y:S02]  /*0100*/  UTMACCTL.PF [UR4] ;  /* 0x00000000040079b9 */ /* 0x0001e40008040000 */
[----:B0-----:R-:W-:Y:S01]  /*0110*/  NOP ;  /* 0x0000000000007918 */ /* 0x001fe20000000000 */
.L_x_1:
[----:B------:R-:W-:Y:S05]  /*0120*/  BSYNC B0 ;  /* 0x0000000000007941 */ /* 0x000fea0003800000 */
.L_x_0:
[----:B------:R-:W0:Y:S02]  /*0130*/  SHFL.IDX PT, R2, R0, RZ, 0x1f ;  /* 0x00001fff00027589 */ /* 0x000e2400000e0000 */
[----:B0-----:R-:W-:-:S13]  /*0140*/  ISETP.NE.AND P0, PT, R2, RZ, PT ;  /* 0x000000ff0200720c */ /* 0x001fda0003f05270 */
[----:B------:R-:W-:Y:S05]  /*0150*/  @P0 BRA `(.L_x_2) ;  /* 0x0000000000580947 */ /* 0x000fea0003800000 */
[----:B------:R-:W0:Y:S01]  /*0160*/  S2UR UR8, SR_CgaCtaId ;  /* 0x00000000000879c3 */ /* 0x000e220000008800 */
[----:B------:R-:W-:Y:S01]  /*0170*/  UMOV UR4, 0x400 ;  /* 0x0000040000047882 */ /* 0x000fe20000000000 */
[----:B------:R-:W-:Y:S01]  /*0180*/  UMOV UR5, 0x1 ;  /* 0x0000000100057882 */ /* 0x000fe20000000000 */
[----:B------:R-:W-:Y:S01]  /*0190*/  UMOV UR6, 0x100 ;  /* 0x0000010000067882 */ /* 0x000fe20000000000 */
[----:B------:R-:W-:Y:S01]  /*01a0*/  ELECT P0, URZ, PT ;  /* 0x00000000003f782f */ /* 0x000fe20003800000 */
[----:B------:R-:W-:-:S04]  /*01b0*/  UIADD3 UR6, -UR6, 0x100000, URZ ;  /* 0x0010000006067890 */ /* 0x000fc8000fffe13f */
[----:B------:R-:W-:Y:S02]  /*01c0*/  USHF.L.U32 UR7, UR6, 0xb, URZ ;  /* 0x0000000b06077899 */ /* 0x000fe4000800063f */
[----:B------:R-:W-:Y:S02]  /*01d0*/  USHF.L.U32 UR6, UR6, 0x1, URZ ;  /* 0x0000000106067899 */ /* 0x000fe4000800063f */
[----:B0-----:R-:W-:Y:S02]  /*01e0*/  ULEA UR8, UR8, UR4, 0x18 ;  /* 0x0000000408087291 */ /* 0x001fe4000f8ec03f */
[----:B------:R-:W-:-:S04]  /*01f0*/  UIADD3 UR4, -UR5, 0x100000, URZ ;  /* 0x0010000005047890 */ /* 0x000fc8000fffe13f */
[----:B------:R-:W-:Y:S02]  /*0200*/  USHF.L.U32 UR5, UR4, 0xb, URZ ;  /* 0x0000000b04057899 */ /* 0x000fe4000800063f */
[----:B------:R-:W-:Y:S01]  /*0210*/  USHF.L.U32 UR4, UR4, 0x1, URZ ;  /* 0x0000000104047899 */ /* 0x000fe2000800063f */
[----:B------:R-:W0:Y:S11]  /*0220*/  FENCE.VIEW.ASYNC.S ;  /* 0x00000000000073c6 */ /* 0x000e360000000000 */
[----:B0-----:R0:W1:Y:S01]  /*0230*/  SYNCS.EXCH.64 URZ, [UR8], UR4 ;  /* 0x00000004083f75b2 */ /* 0x0010620008000100 */
[----:B------:R0:W2:Y:S01]  /*0240*/  SYNCS.EXCH.64 URZ, [UR8+0x20], UR6 ;  /* 0x00002006083f75b2 */ /* 0x0000a20008000100 */
[----:B------:R0:W3:Y:S01]  /*0250*/  SYNCS.EXCH.64 URZ, [UR8+0x8], UR4 ;  /* 0x00000804083f75b2 */ /* 0x0000e20008000100 */
[----:B------:R0:W4:Y:S01]  /*0260*/  SYNCS.EXCH.64 URZ, [UR8+0x28], UR6 ;  /* 0x00002806083f75b2 */ /* 0x0001220008000100 */
[----:B------:R0:W0:Y:S01]  /*0270*/  SYNCS.EXCH.64 URZ, [UR8+0x10], UR4 ;  /* 0x00001004083f75b2 */ /* 0x0000220008000100 */
[----:B------:R0:W0:Y:S01]  /*0280*/  SYNCS.EXCH.64 URZ, [UR8+0x30], UR6 ;  /* 0x00003006083f75b2 */ /* 0x0000220008000100 */
[----:B------:R0:W0:Y:S01]  /*0290*/  SYNCS.EXCH.64 URZ, [UR8+0x18], UR4 ;  /* 0x00001804083f75b2 */ /* 0x0000220008000100 */
[----:B------:R0:W0:Y:S01]  /*02a0*/  SYNCS.EXCH.64 URZ, [UR8+0x38], UR6 ;  /* 0x00003806083f75b2 */ /* 0x0000220008000100 */
[----:B------:R-:W-:Y:S01]  /*02b0*/  NOP ;  /* 0x0000000000007918 */ /* 0x000fe20000000000 */
.L_x_2:
[----:B------:R-:W5:Y:S01]  /*02c0*/  SHFL.IDX PT, R0, R0, RZ, 0x1f ;  /* 0x00001fff00007589 */ /* 0x000f6200000e0000 */
[----:B------:R-:W-:Y:S01]  /*02d0*/  ELECT P0, URZ, PT ;  /* 0x00000000003f782f */ /* 0x000fe20003800000 */
[----:B------:R-:W1:Y:S01]  /*02e0*/  LDC R22, c[0x0][0x65c] ;  /* 0x00019700ff167b82 */ /* 0x000e620000000800 */
[----:B------:R-:W-:Y:S01]  /*02f0*/  SHF.R.S32.HI R6, RZ, 0x1f, R3 ;  /* 0x0000001fff067819 */ /* 0x000fe20000011403 */
[----:B------:R-:W2:Y:S01]  /*0300*/  S2R R4, SR_CTAID.Y ;  /* 0x0000000000047919 */ /* 0x000ea20000002600 */
[----:B0-----:R-:W-:Y:S01]  /*0310*/  UMOV UR4, 0x20 ;  /* 0x0000002000047882 */ /* 0x001fe20000000000 */
[----:B------:R-:W-:Y:S01]  /*0320*/  ISETP.NE.AND P2, PT, R5, RZ, PT ;  /* 0x000000ff0500720c */ /* 0x000fe20003f45270 */
[----:B------:R-:W-:Y:S01]  /*0330*/  NOP ;  /* 0x0000000000007918 */ /* 0x000fe20000000000 */
[----:B------:R-:W0:Y:S01]  /*0340*/  S2R R2, SR_CTAID.X ;  /* 0x0000000000027919 */ /* 0x000e220000002500 */
[----:B------:R-:W-:Y:S01]  /*0350*/  LEA.HI R6, R6, R3, RZ, 0x2 ;  /* 0x0000000306067211 */ /* 0x000fe200078f10ff */
[----:B------:R-:W-:Y:S01]  /*0360*/  NOP ;  /* 0x0000000000007918 */ /* 0x000fe20000000000 */
[----:B-----5:R-:W-:-:S02]  /*0370*/  ISETP.NE.OR P0, PT, R0, RZ, !P0 ;  /* 0x000000ff0000720c */ /* 0x020fc40004705670 */
[----:B-1----:R-:W-:-:S04]  /*0380*/  ISETP.NE.AND P3, PT, R22, 0x1, PT ;  /* 0x000000011600780c */ /* 0x002fc80003f65270 */
[----:B------:R-:W-:Y:S02]  /*0390*/  P2R R0, PR, RZ, 0x8 ;  /* 0x00000008ff007803 */ /* 0x000fe40000000000 */
[----:B------:R-:W-:-:S05]  /*03a0*/  LOP3.LUT R0, R6, 0xfffffffc, RZ, 0xc0, !PT ;  /* 0xfffffffc06007812 */ /* 0x000fca00078ec0ff */
[----:B------:R-:W-:Y:S01]  /*03b0*/  VOTEU.ALL UP0, P0 ;  /* 0x00000000003f7886 */ /* 0x000fe20000000000 */
[----:B------:R-:W-:Y:S01]  /*03c0*/  IMAD.IADD R0, R3, 0x1, -R0 ;  /* 0x0000000103007824 */ /* 0x000fe200078e0a00 */
[----:B------:R-:W0:Y:S01]  /*03d0*/  @P3 LDC R19, c[0x0][0x10] ;  /* 0x00000400ff133b82 */ /* 0x000e220000000800 */
[----:B------:R-:W-:Y:S01]  /*03e0*/  VOTEU.ALL UP1, P0 ;  /* 0x00000000003f7886 */ /* 0x000fe20000020000 */
[----:B--2---:R-:W-:Y:S01]  /*03f0*/  @P3 IMAD.MOV.U32 R6, RZ, RZ, R4 ;  /* 0x000000ffff063224 */ /* 0x004fe200078e0004 */
[----:B------:R-:W-:Y:S01]  /*0400*/  @!UP0 UMOV UR6, 0x400 ;  /* 0x0000040000068882 */ /* 0x000fe20000000000 */
[----:B------:R-:W-:-:S04]  /*0410*/  @!UP0 UIADD3 UR4, -UR4, 0x100000, URZ ;  /* 0x0010000004048890 */ /* 0x000fc8000fffe13f */
[----:B------:R-:W-:Y:S02]  /*0420*/  @!UP0 USHF.L.U32 UR5, UR4, 0xb, URZ ;  /* 0x0000000b04058899 */ /* 0x000fe4000800063f */
[----:B------:R-:W-:Y:S01]  /*0430*/  @!UP0 USHF.L.U32 UR4, UR4, 0x1, URZ ;  /* 0x0000000104048899 */ /* 0x000fe2000800063f */
[----:B------:R-:W-:Y:S02]  /*0440*/  @P3 IMAD.MOV.U32 R7, RZ, RZ, RZ ;  /* 0x000000ffff073224 */ /* 0x000fe400078e00ff */
[----:B------:R-:W-:Y:S01]  /*0450*/  IMAD.MOV.U32 R3, RZ, RZ, RZ ;  /* 0x000000ffff037224 */ /* 0x000fe200078e00ff */
[----:B------:R-:W1:Y:S01]  /*0460*/  @!UP0 S2UR UR7, SR_CgaCtaId ;  /* 0x00000000000789c3 */ /* 0x000e620000008800 */
[----:B------:R-:W-:-:S07]  /*0470*/  @P3 IMAD.MOV.U32 R11, RZ, RZ, RZ ;  /* 0x000000ffff0b3224 */ /* 0x000fce00078e00ff */
[----:B------:R-:W2:Y:S01]  /*0480*/  @!P3 LDC R9, c[0x0][0xc] ;  /* 0x00000300ff09bb82 */ /* 0x000ea20000000800 */
[----:B0-----:R-:W-:-:S04]  /*0490*/  @P3 IMAD.WIDE.U32 R18, R2, R19, R6 ;  /* 0x0000001302123225 */ /* 0x001fc800078e0006 */
[----:B------:R-:W-:Y:S01]  /*04a0*/  @P3 IMAD.IADD R19, R19, 0x1, R11 ;  /* 0x0000000113133824 */ /* 0x000fe200078e020b */
[----:B-1----:R-:W-:Y:S01]  /*04b0*/  @!UP0 ULEA UR6, UR7, UR6, 0x18 ;  /* 0x0000000607068291 */ /* 0x002fe2000f8ec03f */
[----:B------:R-:W-:Y:S01]  /*04c0*/  VOTEU.ALL UP0, P0 ;  /* 0x00000000003f7886 */ /* 0x000fe20000000000 */
[----:B------:R-:W-:-:S04]  /*04d0*/  ISETP.NE.AND P0, PT, R0, 0x3, PT ;  /* 0x000000030000780c */ /* 0x000fc80003f05270 */
[----:B------:R-:W-:Y:S01]  /*04e0*/  ISETP.EQ.OR P0, PT, R0, RZ, !P0 ;  /* 0x000000ff0000720c */ /* 0x000fe20004702670 */
[----:B--2---:R-:W-:-:S03]  /*04f0*/  @!P3 IMAD.WIDE.U32 R6, R9, R4, R2 ;  /* 0x000000040906b225 */ /* 0x004fc600078e0002 */
[C---:B------:R-:W-:Y:S01]  /*0500*/  ISETP.EQ.AND P0, PT, R5.reuse, RZ, P0 ;  /* 0x000000ff0500720c */ /* 0x040fe20000702270 */
[----:B------:R-:W-:Y:S01]  /*0510*/  VIADD R5, R5, 0xffffffff ;  /* 0xffffffff05057836 */ /* 0x000fe20000000000 */
[----:B------:R-:W0:Y:S02]  /*0520*/  FENCE.VIEW.ASYNC.S ;  /* 0x00000000000073c6 */ /* 0x000e240000000000 */
[----:B0-----:R0:W3:Y:S01]  /*0530*/  @!UP0 SYNCS.EXCH.64 URZ, [UR6+0x50], UR4 ;  /* 0x00005004063f85b2 */ /* 0x0010e20008000100 */
[----:B------:R-:W-:Y:S01]  /*0540*/  @!P3 IMAD.MOV.U32 R18, RZ, RZ, R6 ;  /* 0x000000ffff12b224 */ /* 0x000fe200078e0006 */
[----:B------:R-:W-:Y:S01]  /*0550*/  SEL R17, RZ, 0x1, !P0 ;  /* 0x00000001ff117807 */ /* 0x000fe20004000000 */
[----:B------:R-:W-:Y:S01]  /*0560*/  @!P3 IMAD.MOV.U32 R19, RZ, RZ, R7 ;  /* 0x000000ffff13b224 */ /* 0x000fe200078e0007 */
[----:B------:R-:W-:-:S04]  /*0570*/  ISETP.GE.U32.AND P1, PT, R5, 0x2, PT ;  /* 0x000000020500780c */ /* 0x000fc80003f26070 */
[----:B------:R-:W-:Y:S01]  /*0580*/  SEL R17, R17, 0x2, P1 ;  /* 0x0000000211117807 */ /* 0x000fe20000800000 */
[----:B------:R0:W3:Y:S01]  /*0590*/  @!UP1 SYNCS.EXCH.64 URZ, [UR6+0x58], UR4 ;  /* 0x00005804063f95b2 */ /* 0x0000e20008000100 */
[----:B------:R-:W-:Y:S01]  /*05a0*/  NOP ;  /* 0x0000000000007918 */ /* 0x000fe20000000000 */
[----:B---34-:R-:W-:Y:S06]  /*05b0*/  BAR.SYNC.DEFER_BLOCKING 0x0 ;  /* 0x0000000000007b1d */ /* 0x018fec0000010000 */
[----:B------:R-:W-:Y:S05]  /*05c0*/  @!P2 BRA `(.L_x_3) ;  /* 0x000000300068a947 */ /* 0x000fea0003800000 */
[----:B------:R-:W-:-:S13]  /*05d0*/  ISETP.GT.U32.AND P0, PT, R5, 0x1, PT ;  /* 0x000000010500780c */ /* 0x000fda0003f04070 */
[----:B0-----:R-:W-:Y:S05]  /*05e0*/  @P0 EXIT ;  /* 0x000000000000094d */ /* 0x001fea0003800000 */
[----:B------:R-:W-:Y:S01]  /*05f0*/  ULDC.64 UR4, c[0x0][0x650] ;  /* 0x0001940000047ab9 */ /* 0x000fe20000000a00 */
[----:B------:R-:W-:Y:S01]  /*0600*/  PRMT R0, RZ, 0x7610, R0 ;  /* 0x00007610ff007816 */ /* 0x000fe20000000000 */
[----:B------:R-:W-:Y:S01]  /*0610*/  IMAD.MOV.U32 R35, RZ, RZ, -0x1 ;  /* 0xffffffffff237424 */ /* 0x000fe200078e00ff */
[----:B------:R-:W-:Y:S01]  /*0620*/  ISETP.GE.U32.AND P0, PT, R18, UR4, PT ;  /* 0x0000000412007c0c */ /* 0x000fe2000bf06070 */
[----:B------:R-:W-:Y:S02]  /*0630*/  IMAD.MOV.U32 R34, RZ, RZ, -0x1 ;  /* 0xffffffffff227424 */ /* 0x000fe400078e00ff */
[----:B------:R-:W-:Y:S01]  /*0640*/  IMAD.MOV.U32 R37, RZ, RZ, -0x1 ;  /* 0xffffffffff257424 */ /* 0x000fe200078e00ff */
[----:B------:R-:W-:-:S13]  /*0650*/  ISETP.GE.U32.AND.EX P0, PT, R19, UR5, PT, P0 ;  /* 0x0000000513007c0c */ /* 0x000fda000bf06100 */
[----:B------:R-:W-:Y:S05]  /*0660*/  @P0 BRA `(.L_x_4) ;  /* 0x0000000400580947 */ /* 0x000fea0003800000 */
[----:B------:R-:W0:Y:S01]  /*0670*/  LDC.64 R14, c[0x0][0x628] ;  /* 0x00018a00ff0e7b82 */ /* 0x000e220000000a00 */
[----:B------:R-:W-:Y:S02]  /*0680*/  IMAD.MOV.U32 R6, RZ, RZ, R18 ;  /* 0x000000ffff067224 */ /* 0x000fe400078e0012 */
[----:B------:R-:W-:-:S05]  /*0690*/  IMAD.MOV.U32 R7, RZ, RZ, R19 ;  /* 0x000000ffff077224 */ /* 0x000fca00078e0013 */
[----:B------:R-:W1:Y:S08]  /*06a0*/  LDC R0, c[0x0][0x630] ;  /* 0x00018c00ff007b82 */ /* 0x000e700000000800 */
[----:B------:R-:W2:Y:S01]  /*06b0*/  LDC.64 R20, c[0x0][0x620] ;  /* 0x00018800ff147b82 */ /* 0x000ea20000000a00 */
[----:B0-----:R-:W-:-:S04]  /*06c0*/  ISETP.NE.U32.AND P0, PT, R14, RZ, PT ;  /* 0x000000ff0e00720c */ /* 0x001fc80003f05070 */
[----:B------:R-:W-:-:S13]  /*06d0*/  ISETP.NE.AND.EX P0, PT, R15, RZ, PT, P0 ;  /* 0x000000ff0f00720c */ /* 0x000fda0003f05300 */
[----:B-12---:R-:W-:Y:S05]  /*06e0*/  @!P0 BRA `(.L_x_5) ;  /* 0x0000000000288947 */ /* 0x006fea0003800000 */
[----:B------:R-:W0:Y:S02]  /*06f0*/  LDC R5, c[0x0][0x634] ;  /* 0x00018d00ff057b82 */ /* 0x000e240000000800 */
[----:B0-----:R-:W-:-:S05]  /*0700*/  IADD3 R5, P0, R18, R5, RZ ;  /* 0x0000000512057210 */ /* 0x001fca0007f1e0ff */
[----:B------:R-:W-:-:S04]  /*0710*/  IMAD.X R13, RZ, RZ, R19, P0 ;  /* 0x000000ffff0d7224 */ /* 0x000fc800000e0613 */
[----:B------:R-:W-:-:S04]  /*0720*/  IMAD.WIDE.U32 R6, R13, R14, RZ ;  /* 0x0000000e0d067225 */ /* 0x000fc800078e00ff */
[----:B------:R-:W-:-:S04]  /*0730*/  IMAD.WIDE.U32 R8, P0, R5, R15, R6 ;  /* 0x0000000f05087225 */ /* 0x000fc80007800006 */
[----:B------:R-:W-:-:S04]  /*0740*/  IMAD.WIDE.U32 R6, R5, R14, RZ ;  /* 0x0000000e05067225 */ /* 0x000fc800078e00ff */
[----:B------:R-:W-:Y:S01]  /*0750*/  IMAD.X R11, RZ, RZ, RZ, P0 ;  /* 0x000000ffff0b7224 */ /* 0x000fe200000e06ff */
[----:B------:R-:W-:Y:S01]  /*0760*/  IADD3 RZ, P0, R7, R8, RZ ;  /* 0x0000000807ff7210 */ /* 0x000fe20007f1e0ff */
[----:B------:R-:W-:-:S04]  /*0770*/  IMAD.MOV.U32 R10, RZ, RZ, R9 ;  /* 0x000000ffff0a7224 */ /* 0x000fc800078e0009 */
[----:B------:R-:W-:-:S08]  /*0780*/  IMAD.WIDE.U32.X R6, R13, R15, R10, P0 ;  /* 0x0000000f0d067225 */ /* 0x000fd000000e040a */
.L_x_5:
[-CC-:B------:R-:W-:Y:S01]  /*0790*/  SHF.R.U64 R37, R6, R0.reuse, R7.reuse ;  /* 0x0000000006257219 */ /* 0x180fe20000001207 */
[----:B------:R-:W0:Y:S01]  /*07a0*/  LDC.64 R24, c[0x0][0x640] ;  /* 0x00019000ff187b82 */ /* 0x000e220000000a00 */
[----:B------:R-:W-:Y:S01]  /*07b0*/  SHF.R.U32.HI R3, RZ, R0, R7 ;  /* 0x00000000ff037219 */ /* 0x000fe20000011607 */
[----:B------:R-:W-:Y:S01]  /*07c0*/  ULDC UR4, c[0x0][0x150] ;  /* 0x0000540000047ab9 */ /* 0x000fe20000000800 */
[----:B------:R-:W-:Y:S02]  /*07d0*/  IADD3 R5, P0, RZ, -R37, RZ ;  /* 0x80000025ff057210 */ /* 0x000fe40007f1e0ff */
[----:B------:R-:W-:-:S03]  /*07e0*/  I2FP.F32.U32 R0, R2 ;  /* 0x0000000200007245 */ /* 0x000fc60000201000 */
[----:B------:R-:W1:Y:S01]  /*07f0*/  LDC R10, c[0x0][0x618] ;  /* 0x00018600ff0a7b82 */ /* 0x000e620000000800 */
[----:B------:R-:W-:Y:S02]  /*0800*/  IMAD.X R9, RZ, RZ, ~R3, P0 ;  /* 0x000000ffff097224 */ /* 0x000fe400000e0e03 */
[----:B------:R-:W-:Y:S01]  /*0810*/  FMUL R0, R0, UR4 ;  /* 0x0000000400007c20 */ /* 0x000fe20008400000 */
[----:B------:R-:W-:Y:S01]  /*0820*/  IMAD.WIDE.U32 R6, R5, R20, R18 ;  /* 0x0000001405067225 */ /* 0x000fe200078e0012 */
[----:B------:R-:W-:-:S03]  /*0830*/  ULDC UR4, c[0x0][0x154] ;  /* 0x0000550000047ab9 */ /* 0x000fc60000000800 */
[----:B------:R-:W-:Y:S01]  /*0840*/  IMAD R8, R9, R20, RZ ;  /* 0x0000001409087224 */ /* 0x000fe200078e02ff */
[----:B------:R-:W2:Y:S01]  /*0850*/  LDC R3, c[0x0][0x144] ;  /* 0x00005100ff037b82 */ /* 0x000ea20000000800 */
[----:B------:R-:W3:Y:S01]  /*0860*/  F2I.U32.TRUNC.NTZ R0, R0 ;  /* 0x0000000000007305 */ /* 0x000ee2000020f000 */
[----:B------:R-:W-:Y:S02]  /*0870*/  IMAD.MOV.U32 R9, RZ, RZ, -0x1 ;  /* 0xffffffffff097424 */ /* 0x000fe400078e00ff */
[----:B------:R-:W-:-:S04]  /*0880*/  IMAD R5, R5, R21, R8 ;  /* 0x0000001505057224 */ /* 0x000fc800078e0208 */
[----:B------:R-:W4:Y:S01]  /*0890*/  LDC R14, c[0x0][0x608] ;  /* 0x00018200ff0e7b82 */ /* 0x000f220000000800 */
[----:B------:R-:W-:Y:S01]  /*08a0*/  IMAD.IADD R7, R7, 0x1, R5 ;  /* 0x0000000107077824 */ /* 0x000fe200078e0205 */
[----:B0-----:R-:W-:Y:S02]  /*08b0*/  ISETP.NE.U32.AND P0, PT, R24, RZ, PT ;  /* 0x000000ff1800720c */ /* 0x001fe40003f05070 */
[----:B------:R-:W-:Y:S02]  /*08c0*/  I2FP.F32.U32 R5, R4 ;  /* 0x0000000400057245 */ /* 0x000fe40000201000 */
[----:B------:R-:W-:Y:S02]  /*08d0*/  ISETP.NE.AND.EX P0, PT, R25, RZ, PT, P0 ;  /* 0x000000ff1900720c */ /* 0x000fe40003f05300 */
[----:B------:R-:W0:Y:S01]  /*08e0*/  LDC R8, c[0x0][0x658] ;  /* 0x00019600ff087b82 */ /* 0x000e220000000800 */
[-CC-:B-1----:R-:W-:Y:S01]  /*08f0*/  SHF.R.U64 R12, R6, R10.reuse, R7.reuse ;  /* 0x0000000a060c7219 */ /* 0x182fe20000001207 */
[----:B---3--:R-:W-:Y:S01]  /*0900*/  IMAD.MOV R6, RZ, RZ, -R0 ;  /* 0x000000ffff067224 */ /* 0x008fe200078e0a00 */
[----:B------:R-:W-:-:S05]  /*0910*/  SHF.R.U32.HI R7, RZ, R10, R7 ;  /* 0x0000000aff077219 */ /* 0x000fca0000011607 */
[----:B------:R-:W1:Y:S01]  /*0920*/  LDC R13, c[0x0][0x148] ;  /* 0x00005200ff0d7b82 */ /* 0x000e620000000800 */
[----:B--2---:R-:W-:Y:S02]  /*0930*/  IMAD R0, R3, R6, R2 ;  /* 0x0000000603007224 */ /* 0x004fe400078e0202 */
[----:B------:R-:W-:-:S04]  /*0940*/  FMUL R3, R5, UR4 ;  /* 0x0000000405037c20 */ /* 0x000fc80008400000 */
[----:B------:R2:W3:Y:S01]  /*0950*/  F2I.U32.TRUNC.NTZ R11, R3 ;  /* 0x00000003000b7305 */ /* 0x0004e2000020f000 */
[----:B------:R-:W1:Y:S01]  /*0960*/  LDC R21, c[0x0][0x600] ;  /* 0x00018000ff157b82 */ /* 0x000e620000000800 */
[-CC-:B----4-:R-:W-:Y:S02]  /*0970*/  SHF.R.U64 R27, R12, R14.reuse, R7.reuse ;  /* 0x0000000e0c1b7219 */ /* 0x190fe40000001207 */
[----:B------:R-:W-:Y:S01]  /*0980*/  SHF.R.U32.HI R5, RZ, R14, R7 ;  /* 0x0000000eff057219 */ /* 0x000fe20000011607 */
[----:B------:R-:W-:-:S04]  /*0990*/  IMAD.MOV.U32 R7, RZ, RZ, 0x1 ;  /* 0x00000001ff077424 */ /* 0x000fc800078e00ff */
[----:B------:R-:W4:Y:S01]  /*09a0*/  LDC R20, c[0x0][0x648] ;  /* 0x00019200ff147b82 */ /* 0x000f220000000800 */
[-C--:B0-----:R-:W-:Y:S02]  /*09b0*/  SHF.L.U32 R2, R9, R8.reuse, RZ ;  /* 0x0000000809027219 */ /* 0x081fe400000006ff */
[-CC-:B------:R-:W-:Y:S02]  /*09c0*/  SHF.R.U64 R14, R27, R8.reuse, R5.reuse ;  /* 0x000000081b0e7219 */ /* 0x180fe40000001205 */
[----:B------:R-:W-:Y:S02]  /*09d0*/  SHF.R.U32.HI R15, RZ, R8, R5 ;  /* 0x00000008ff0f7219 */ /* 0x000fe40000011605 */
[----:B------:R-:W-:Y:S01]  /*09e0*/  LOP3.LUT R10, RZ, R2, RZ, 0x33, !PT ;  /* 0x00000002ff0a7212 */ /* 0x000fe200078e33ff */
[----:B------:R-:W0:Y:S01]  /*09f0*/  LDC R23, c[0x0][0x638] ;  /* 0x00018e00ff177b82 */ /* 0x000e220000000800 */
[----:B------:R-:W-:Y:S01]  /*0a00*/  SHF.L.U32 R5, R7, R8, RZ ;  /* 0x0000000807057219 */ /* 0x000fe200000006ff */
[----:B------:R-:W-:-:S02]  /*0a10*/  IMAD.MOV.U32 R2, RZ, RZ, R14 ;  /* 0x000000ffff027224 */ /* 0x000fc400078e000e */
[----:B--2---:R-:W-:-:S04]  /*0a20*/  IMAD.MOV.U32 R3, RZ, RZ, R15 ;  /* 0x000000ffff037224 */ /* 0x004fc800078e000f */
[----:B------:R-:W2:Y:S01]  /*0a30*/  LDC R35, c[0x0][0x610] ;  /* 0x00018400ff237b82 */ /* 0x000ea20000000800 */
[----:B---3--:R-:W-:Y:S05]  /*0a40*/  @!P0 BRA `(.L_x_6) ;  /* 0x0000000000288947 */ /* 0x008fea0003800000 */
[----:B------:R-:W3:Y:S02]  /*0a50*/  LDC R9, c[0x0][0x64c] ;  /* 0x00019300ff097b82 */ /* 0x000ee40000000800 */
[----:B---3--:R-:W-:-:S05]  /*0a60*/  IADD3 R9, P0, R14, R9, RZ ;  /* 0x000000090e097210 */ /* 0x008fca0007f1e0ff */
        /* <DEDUP_REMOVED lines=8> */
.L_x_6:
[----:B----4-:R-:W-:Y:S01]  /*0af0*/  SHF.R.U64 R2, R2, R20, R3 ;  /* 0x0000001402027219 */ /* 0x010fe20000001203 */
[----:B-1----:R-:W-:Y:S01]  /*0b00*/  VIADD R3, R21, 0xffffffff ;  /* 0xffffffff15037836 */ /* 0x002fe20000000000 */
[----:B------:R-:W-:Y:S01]  /*0b10*/  LOP3.LUT R10, R27, R10, RZ, 0xc0, !PT ;  /* 0x0000000a1b0a7212 */ /* 0x000fe200078ec0ff */
[----:B------:R-:W-:Y:S02]  /*0b20*/  IMAD.MOV R11, RZ, RZ, -R11 ;  /* 0x000000ffff0b7224 */ /* 0x000fe400078e0a0b */
[----:B------:R-:W-:Y:S01]  /*0b30*/  IMAD.MOV R6, RZ, RZ, -R2 ;  /* 0x000000ffff067224 */ /* 0x000fe200078e0a02 */
[----:B------:R-:W-:Y:S01]  /*0b40*/  LOP3.LUT R3, R12, R3, RZ, 0xc0, !PT ;  /* 0x000000030c037212 */ /* 0x000fe200078ec0ff */
[----:B------:R-:W-:Y:S02]  /*0b50*/  IMAD R5, R5, R2, R10 ;  /* 0x0000000205057224 */ /* 0x000fe400078e020a */
[----:B------:R-:W-:Y:S02]  /*0b60*/  @P3 IMAD R0, R13, R11, R4 ;  /* 0x0000000b0d003224 */ /* 0x000fe400078e0204 */
[----:B0-----:R-:W-:-:S02]  /*0b70*/  IMAD R2, R6, R23, R14 ;  /* 0x0000001706027224 */ /* 0x001fc400078e020e */
[----:B--2---:R-:W-:Y:S02]  /*0b80*/  IMAD R35, R5, R35, R0 ;  /* 0x0000002305237224 */ /* 0x004fe400078e0200 */
[----:B------:R-:W-:Y:S02]  /*0b90*/  IMAD R2, R2, R21, R3 ;  /* 0x0000001502027224 */ /* 0x000fe400078e0203 */
[----:B------:R-:W-:-:S03]  /*0ba0*/  IMAD.MOV.U32 R0, RZ, RZ, 0x1 ;  /* 0x00000001ff007424 */ /* 0x000fc600078e00ff */
[----:B------:R-:W-:Y:S02]  /*0bb0*/  SEL R34, R2, R35, !P3 ;  /* 0x0000002302227207 */ /* 0x000fe40005800000 */
[----:B------:R-:W-:-:S07]  /*0bc0*/  SEL R35, R35, R2, !P3 ;  /* 0x0000000223237207 */ /* 0x000fce0005800000 */
.L_x_4:
[----:B------:R-:W-:-:S08]  /*0bd0*/  NOP ;  /* 0x0000000000007918 */ /* 0x000fd00000000000 */
[----:B------:R-:W0:Y:S02]  /*0be0*/  USETMAXREG.TRY_ALLOC.CTAPOOL UP0, 0xe8 ;  /* 0x000000e8000079c8 */ /* 0x000e240008000600 */
[----:B0-----:R-:W-:-:S13]  /*0bf0*/  PLOP3.LUT P0, PT, PT, PT, UP0, 0x80, 0x0 ;  /* 0x000000000000781c */ /* 0x001fda0003f0f008 */
[----:B------:R-:W-:Y:S05]  /*0c00*/  @!P0 BRA `(.L_x_4) ;  /* 0xfffffffc00f08947 */ /* 0x000fea000383ffff */
[----:B------:R-:W-:Y:S01]  /*0c10*/  ULDC.64 UR4, c[0x0][0x598] ;  /* 0x0001660000047ab9 */ /* 0x000fe20000000a00 */
[----:B------:R-:W-:Y:S01]  /*0c20*/  ULDC.64 UR36, c[0x0][0x208] ;  /* 0x0000820000247ab9 */ /* 0x000fe20000000a00 */
[----:B------:R-:W-:-:S04]  /*0c30*/  ISETP.NE.U32.AND P0, PT, RZ, UR4, PT ;  /* 0x00000004ff007c0c */ /* 0x000fc8000bf05070 */
[----:B------:R-:W-:-:S13]  /*0c40*/  ISETP.NE.AND.EX P0, PT, RZ, UR5, PT, P0 ;  /* 0x00000005ff007c0c */ /* 0x000fda000bf05300 */
[----:B------:R-:W-:Y:S05]  /*0c50*/  @!P0 BRA `(.L_x_7) ;  /* 0x00000000001c8947 */ /* 0x000fea0003800000 */
[----:B------:R-:W0:Y:S02]  /*0c60*/  LDC.64 R2, c[0x0][0x598] ;  /* 0x00016600ff027b82 */ /* 0x000e240000000a00 */
[----:B0-----:R-:W2:Y:S02]  /*0c70*/  LDG.E.64 R2, desc[UR36][R2.64] ;  /* 0x0000002402027981 */ /* 0x001ea4000c1e1b00 */
[----:B--2---:R-:W-:-:S04]  /*0c80*/  ISETP.NE.U32.AND P0, PT, R2, RZ, PT ;  /* 0x000000ff0200720c */ /* 0x004fc80003f05070 */
[----:B------:R-:W-:-:S13]  /*0c90*/  ISETP.NE.AND.EX P0, PT, R3, RZ, PT, P0 ;  /* 0x000000ff0300720c */ /* 0x000fda0003f05300 */
[----:B------:R-:W-:Y:S05]  /*0ca0*/  @!P0 BRA `(.L_x_7) ;  /* 0x0000000000088947 */ /* 0x000fea0003800000 */
[----:B------:R0:W5:Y:S01]  /*0cb0*/  LD.E R23, desc[UR36][R2.64] ;  /* 0x0000002402177980 */ /* 0x000162000c101900 */
[----:B------:R-:W-:Y:S05]  /*0cc0*/  BRA `(.L_x_8) ;  /* 0x0000000000247947 */ /* 0x000fea0003800000 */
.L_x_7:
[----:B------:R-:W-:Y:S02]  /*0cd0*/  ULDC.64 UR4, c[0x0][0x588] ;  /* 0x0001620000047ab9 */ /* 0x000fe40000000a00 */
[----:B------:R-:W-:-:S04]  /*0ce0*/  ISETP.NE.U32.AND P0, PT, RZ, UR4, PT ;  /* 0x00000004ff007c0c */ /* 0x000fc8000bf05070 */
[----:B------:R-:W-:-:S13]  /*0cf0*/  ISETP.NE.AND.EX P0, PT, RZ, UR5, PT, P0 ;  /* 0x00000005ff007c0c */ /* 0x000fda000bf05300 */
[----:B------:R-:W-:Y:S05]  /*0d00*/  @!P0 BRA `(.L_x_9) ;  /* 0x00000000000c8947 */ /* 0x000fea0003800000 */
[----:B------:R-:W0:Y:S02]  /*0d10*/  LDC.64 R2, c[0x0][0x588] ;  /* 0x00016200ff027b82 */ /* 0x000e240000000a00 */
[----:B0-----:R1:W5:Y:S01]  /*0d20*/  LDG.E R23, desc[UR36][R2.64] ;  /* 0x0000002402177981 */ /* 0x001362000c1e1900 */
[----:B------:R-:W-:Y:S05]  /*0d30*/  BRA `(.L_x_8) ;  /* 0x0000000000087947 */ /* 0x000fea0003800000 */
.L_x_9:
[----:B------:R-:W-:Y:S02]  /*0d40*/  ULDC UR4, c[0x0][0x580] ;  /* 0x0001600000047ab9 */ /* 0x000fe40000000800 */
[----:B------:R-:W-:-:S07]  /*0d50*/  IMAD.U32 R23, RZ, RZ, UR4 ;  /* 0x00000004ff177e24 */ /* 0x000fce000f8e00ff */
.L_x_8:
[----:B------:R-:W-:Y:S02]  /*0d60*/  ULDC.64 UR4, c[0x0][0x5a0] ;  /* 0x0001680000047ab9 */ /* 0x000fe40000000a00 */
[----:B------:R-:W-:-:S04]  /*0d70*/  ISETP.NE.U32.AND P0, PT, RZ, UR4, PT ;  /* 0x00000004ff007c0c */ /* 0x000fc8000bf05070 */
[----:B------:R-:W-:-:S13]  /*0d80*/  ISETP.NE.AND.EX P0, PT, RZ, UR5, PT, P0 ;  /* 0x00000005ff007c0c */ /* 0x000fda000bf05300 */
[----:B------:R-:W-:Y:S05]  /*0d90*/  @!P0 BRA `(.L_x_10) ;  /* 0x00000000001c8947 */ /* 0x000fea0003800000 */
[----:B01----:R-:W0:Y:S02]  /*0da0*/  LDC.64 R2, c[0x0][0x5a0] ;  /* 0x00016800ff027b82 */ /* 0x003e240000000a00 */
[----:B0-----:R-:W2:Y:S02]  /*0db0*/  LDG.E.64 R2, desc[UR36][R2.64] ;  /* 0x0000002402027981 */ /* 0x001ea4000c1e1b00 */
[----:B--2---:R-:W-:-:S04]  /*0dc0*/  ISETP.NE.U32.AND P0, PT, R2, RZ, PT ;  /* 0x000000ff0200720c */ /* 0x004fc80003f05070 */
[----:B------:R-:W-:-:S13]  /*0dd0*/  ISETP.NE.AND.EX P0, PT, R3, RZ, PT, P0 ;  /* 0x000000ff0300720c */ /* 0x000fda0003f05300 */
[----:B------:R-:W-:Y:S05]  /*0de0*/  @!P0 BRA `(.L_x_10) ;  /* 0x0000000000088947 */ /* 0x000fea0003800000 */
[----:B------:R0:W5:Y:S01]  /*0df0*/  LD.E R32, desc[UR36][R2.64] ;  /* 0x0000002402207980 */ /* 0x000162000c101900 */
[----:B------:R-:W-:Y:S05]  /*0e00*/  BRA `(.L_x_11) ;  /* 0x0000000000247947 */ /* 0x000fea0003800000 */
.L_x_10:
[----:B------:R-:W-:Y:S02]  /*0e10*/  ULDC.64 UR4, c[0x0][0x590] ;  /* 0x0001640000047ab9 */ /* 0x000fe40000000a00 */
[----:B------:R-:W-:-:S04]  /*0e20*/  ISETP.NE.U32.AND P0, PT, RZ, UR4, PT ;  /* 0x00000004ff007c0c */ /* 0x000fc8000bf05070 */
[----:B------:R-:W-:-:S13]  /*0e30*/  ISETP.NE.AND.EX P0, PT, RZ, UR5, PT, P0 ;  /* 0x00000005ff007c0c */ /* 0x000fda000bf05300 */
[----:B------:R-:W-:Y:S05]  /*0e40*/  @!P0 BRA `(.L_x_12) ;  /* 0x00000000000c8947 */ /* 0x000fea0003800000 */
[----:B------:R-:W2:Y:S02]  /*0e50*/  LDC.64 R32, c[0x0][0x590] ;  /* 0x00016400ff207b82 */ /* 0x000ea40000000a00 */
[----:B--2---:R2:W5:Y:S01]  /*0e60*/  LDG.E R32, desc[UR36][R32.64] ;  /* 0x0000002420207981 */ /* 0x004562000c1e1900 */
[----:B------:R-:W-:Y:S05]  /*0e70*/  BRA `(.L_x_11) ;  /* 0x0000000000087947 */ /* 0x000fea0003800000 */
.L_x_12:
[----:B------:R-:W-:Y:S02]  /*0e80*/  ULDC UR4, c[0x0][0x584] ;  /* 0x0001610000047ab9 */ /* 0x000fe40000000800 */
[----:B------:R-:W-:-:S07]  /*0e90*/  IMAD.U32 R32, RZ, RZ, UR4 ;  /* 0x00000004ff207e24 */ /* 0x000fce000f8e00ff */
.L_x_11:
[----:B------:R-:W-:-:S13]  /*0ea0*/  LOP3.LUT P0, RZ, R0, 0xff, RZ, 0xc0, !PT ;  /* 0x000000ff00ff7812 */ /* 0x000fda000780c0ff */
[----:B------:R-:W-:Y:S05]  /*0eb0*/  @!P0 EXIT ;  /* 0x000000000000894d */ /* 0x000fea0003800000 */
[----:B------:R-:W-:Y:S01]  /*0ec0*/  ULDC UR4, c[0x0][0x28c] ;  /* 0x0000a30000047ab9 */ /* 0x000fe20000000800 */
[----:B------:R-:W-:Y:S01]  /*0ed0*/  LOP3.LUT R46, R17, 0x1, RZ, 0xfc, !PT ;  /* 0x00000001112e7812 */ /* 0x000fe200078efcff */
[----:B------:R-:W-:Y:S01]  /*0ee0*/  UIADD3 UR4, UR4, 0xff, URZ ;  /* 0x000000ff04047890 */ /* 0x000fe2000fffe03f */
[----:B------:R-:W-:Y:S01]  /*0ef0*/  UMOV UR38, URZ ;  /* 0x0000003f00267c82 */ /* 0x000fe20008000000 */
[----:B------:R-:W-:Y:S02]  /*0f00*/  UMOV UR39, URZ ;  /* 0x0000003f00277c82 */ /* 0x000fe40008000000 */
[----:B------:R-:W-:-:S04]  /*0f10*/  USHF.R.S32.HI UR5, URZ, 0x1f, UR4 ;  /* 0x0000001f3f057899 */ /* 0x000fc80008011404 */
[----:B------:R-:W-:-:S04]  /*0f20*/  ULEA.HI UR5, UR5, UR4, URZ, 0x8 ;  /* 0x0000000405057291 */ /* 0x000fc8000f8f403f */
[----:B------:R-:W-:-:S12]  /*0f30*/  USHF.R.S32.HI UR40, URZ, 0x8, UR5 ;  /* 0x000000083f287899 */ /* 0x000fd80008011405 */
.L_x_50:
[----:B------:R-:W-:Y:S01]  /*0f40*/  LOP3.LUT R0, R16, 0x80, RZ, 0xc0, !PT ;  /* 0x0000008010007812 */ /* 0x000fe200078ec0ff */
[----:B---3--:R-:W3:Y:S01]  /*0f50*/  S2UR UR7, SR_CgaCtaId ;  /* 0x00000000000779c3 */ /* 0x008ee20000008800 */
[----:B------:R-:W-:Y:S02]  /*0f60*/  UMOV UR6, 0x400 ;  /* 0x0000040000067882 */ /* 0x000fe40000000000 */
[----:B------:R-:W-:-:S06]  /*0f70*/  SHF.R.U32.HI R0, RZ, 0x7, R0 ;  /* 0x00000007ff007819 */ /* 0x000fcc0000011600 */
[----:B----4-:R-:W4:Y:S01]  /*0f80*/  SHFL.IDX PT, R0, R0, RZ, 0x1f ;  /* 0x00001fff00007589 */ /* 0x010f2200000e0000 */
[----:B---3--:R-:W-:Y:S01]  /*0f90*/  ULEA UR6, UR7, UR6, 0x18 ;  /* 0x0000000607067291 */ /* 0x008fe2000f8ec03f */
[----:B----4-:R-:W-:-:S13]  /*0fa0*/  R2UR UR4, R0 ;  /* 0x00000000000472ca */ /* 0x010fda00000e0000 */
[----:B------:R-:W-:-:S04]  /*0fb0*/  ULEA.HI UR5, UR4, UR4, URZ, 0x1 ;  /* 0x0000000404057291 */ /* 0x000fc8000f8f083f */
[----:B------:R-:W-:-:S04]  /*0fc0*/  ULOP3.LUT UR5, UR5, 0x7fffe, URZ, 0xc0, !UPT ;  /* 0x0007fffe05057892 */ /* 0x000fc8000f8ec03f */
[----:B------:R-:W-:-:S03]  /*0fd0*/  UIADD3 UR5, UR4, -UR5, URZ ;  /* 0x8000000504057290 */ /* 0x000fc6000fffe03f */
[----:B------:R-:W-:Y:S01]  /*0fe0*/  ULDC UR4, c[0x0][0x28c] ;  /* 0x0000a30000047ab9 */ /* 0x000fe20000000800 */
[----:B------:R-:W-:Y:S01]  /*0ff0*/  ULEA UR5, UR5, UR6, 0xd ;  /* 0x0000000605057291 */ /* 0x000fe2000f8e683f */
[----:B------:R-:W-:-:S03]  /*1000*/  ISETP.LT.AND P0, PT, RZ, UR4, PT ;  /* 0x00000004ff007c0c */ /* 0x000fc6000bf01270 */
[----:B------:R-:W-:-:S04]  /*1010*/  UIADD3 UR5, UR5, 0x100, URZ ;  /* 0x0000010005057890 */ /* 0x000fc8000fffe03f */
[----:B------:R-:W-:-:S04]  /*1020*/  USHF.R.U32.HI UR5, URZ, 0x4, UR5 ;  /* 0x000000043f057899 */ /* 0x000fc80008011605 */
[----:B------:R-:W-:Y:S02]  /*1030*/  ULOP3.LUT UR41, UR5, 0x3fff, URZ, 0xc0, !UPT ;  /* 0x00003fff05297892 */ /* 0x000fe4000f8ec03f */
[----:B------:R-:W-:Y:S10]  /*1040*/  @P0 BRA `(.L_x_13) ;  /* 0x0000000000400947 */ /* 0x000ff40003800000 */
[----:B------:R-:W-:Y:S01]  /*1050*/  MOV R0, 0x0 ;  /* 0x0000000000007802 */ /* 0x000fe20000000f00 */
[----:B------:R-:W-:Y:S01]  /*1060*/  ULDC.64 UR4, c[0x4][0x68] ;  /* 0x01001a0000047ab9 */ /* 0x000fe20000000a00 */
[----:B------:R-:W-:Y:S01]  /*1070*/  ULDC.64 UR6, c[0x4][0x8] ;  /* 0x0100020000067ab9 */ /* 0x000fe20000000a00 */
[----:B------:R-:W-:Y:S01]  /*1080*/  IMAD.U32 R4, RZ, RZ, UR4 ;  /* 0x00000004ff047e24 */ /* 0x000fe2000f8e00ff */
[----:B01----:R0:W1:Y:S01]  /*1090*/  LDC.64 R2, c[0x4][R0] ;  /* 0x0100000000027b82 */ /* 0x0030620000000a00 */
[----:B------:R-:W-:Y:S01]  /*10a0*/  IMAD.U32 R5, RZ, RZ, UR5 ;  /* 0x00000005ff057e24 */ /* 0x000fe2000f8e00ff */
[----:B------:R-:W-:Y:S01]  /*10b0*/  ULDC.64 UR4, c[0x4][0x70] ;  /* 0x01001c0000047ab9 */ /* 0x000fe20000000a00 */
[----:B------:R-:W-:Y:S02]  /*10c0*/  IMAD.U32 R10, RZ, RZ, UR6 ;  /* 0x00000006ff0a7e24 */ /* 0x000fe4000f8e00ff */
[----:B------:R-:W-:Y:S02]  /*10d0*/  IMAD.U32 R6, RZ, RZ, UR4 ;  /* 0x00000004ff067e24 */ /* 0x000fe4000f8e00ff */
[----:B------:R-:W-:-:S02]  /*10e0*/  IMAD.U32 R7, RZ, RZ, UR5 ;  /* 0x00000005ff077e24 */ /* 0x000fc4000f8e00ff */
[----:B------:R-:W-:Y:S02]  /*10f0*/  IMAD.U32 R11, RZ, RZ, UR7 ;  /* 0x00000007ff0b7e24 */ /* 0x000fe4000f8e00ff */
[----:B------:R-:W-:Y:S02]  /*1100*/  IMAD.MOV.U32 R8, RZ, RZ, 0x1e1 ;  /* 0x000001e1ff087424 */ /* 0x000fe400078e00ff */
[----:B------:R-:W-:Y:S02]  /*1110*/  IMAD.MOV.U32 R12, RZ, RZ, 0x1 ;  /* 0x00000001ff0c7424 */ /* 0x000fe400078e00ff */
[----:B0-----:R-:W-:-:S07]  /*1120*/  IMAD.MOV.U32 R13, RZ, RZ, RZ ;  /* 0x000000ffff0d7224 */ /* 0x001fce00078e00ff */
[----:B------:R-:W-:-:S07]  /*1130*/  LEPC R20, `(.L_x_13) ;  /* 0x000000001014794e */ /* 0x000fce0000000000 */
[----:B-12--5:R-:W-:Y:S05]  /*1140*/  CALL.ABS.NOINC R2 ;  /* 0x0000000002007343 */ /* 0x026fea0003c00000 */
.L_x_13:
[----:B------:R-:W-:-:S13]  /*1150*/  ISETP.NE.AND P0, PT, R46, 0x3, PT ;  /* 0x000000032e00780c */ /* 0x000fda0003f05270 */
[----:B------:R-:W-:Y:S05]  /*1160*/  @!P0 BRA `(.L_x_14) ;  /* 0x0000000000048947 */ /* 0x000fea0003800000 */
[----:B------:R-:W-:Y:S01]  /*1170*/  BPT.TRAP 0x1 ;  /* 0x000000040000795c */ /* 0x000fe20000300000 */
.L_x_14:
[----:B------:R-:W3:Y:S01]  /*1180*/  S2UR UR5, SR_CgaCtaId ;  /* 0x00000000000579c3 */ /* 0x000ee20000008800 */
[----:B------:R-:W-:Y:S01]  /*1190*/  UMOV UR4, 0x400 ;  /* 0x0000040000047882 */ /* 0x000fe20000000000 */
[----:B------:R-:W-:Y:S02]  /*11a0*/  IMAD.U32 R0, RZ, RZ, UR38 ;  /* 0x00000026ff007e24 */ /* 0x000fe4000f8e00ff */
[----:B01----:R-:W-:-:S03]  /*11b0*/  IMAD.U32 R2, RZ, RZ, UR39 ;  /* 0x00000027ff027e24 */ /* 0x003fc6000f8e00ff */
[----:B------:R-:W-:Y:S01]  /*11c0*/  SHF.L.U32 R0, R0, 0x1f, RZ ;  /* 0x0000001f00007819 */ /* 0x000fe200000006ff */
[----:B---3--:R-:W-:-:S06]  /*11d0*/  ULEA UR4, UR5, UR4, 0x18 ;  /* 0x0000000405047291 */ /* 0x008fcc000f8ec03f */
[----:B------:R-:W-:-:S04]  /*11e0*/  IMAD.U32 R5, RZ, RZ, UR4 ;  /* 0x00000004ff057e24 */ /* 0x000fc8000f8e00ff */
[----:B------:R-:W-:-:S04]  /*11f0*/  IMAD R3, R2, 0x8, R5 ;  /* 0x0000000802037824 */ /* 0x000fc800078e0205 */
[----:B------:R0:W1:Y:S01]  /*1200*/  SYNCS.PHASECHK.TRANS64.TRYWAIT P1, [R3+URZ], R0 ;  /* 0x00000000030075a7 */ /* 0x000062000802017f */
[----:B------:R-:W-:Y:S05]  /*1210*/  @!P0 BRA `(.L_x_15) ;  /* 0x0000000000048947 */ /* 0x000fea0003800000 */
[----:B------:R-:W-:Y:S01]  /*1220*/  BPT.TRAP 0x1 ;  /* 0x000000040000795c */ /* 0x000fe20000300000 */
.L_x_15:
[----:B-1----:R-:W-:Y:S05]  /*1230*/  @P1 BRA `(.L_x_16) ;  /* 0x0000000000081947 */ /* 0x002fea0003800000 */
[----:B------:R-:W1:Y:S02]  /*1240*/  SYNCS.PHASECHK.TRANS64.TRYWAIT P1, [R3+URZ], R0 ;  /* 0x00000000030075a7 */ /* 0x000e64000802017f */
[----:B-1----:R-:W-:Y:S05]  /*1250*/  @!P1 BRA `(.L_x_17) ;  /* 0x0000003800fc9947 */ /* 0x002fea0003800000 */
.L_x_16:
[----:B------:R-:W-:-:S04]  /*1260*/  UISETP.LT.AND UP0, UPT, UR40, 0x1, UPT ;  /* 0x000000012800788c */ /* 0x000fc8000bf01270 */
[----:B------:R-:W-:-:S06]  /*1270*/  USEL UR4, UR40, 0x1, UP0 ;  /* 0x0000000128047887 */ /* 0x000fcc0008000000 */
[----:B01----:R-:W-:Y:S01]  /*1280*/  IMAD.U32 R0, RZ, RZ, UR4 ;  /* 0x00000004ff007e24 */ /* 0x003fe2000f8e00ff */
[----:B------:R-:W-:Y:S05]  /*1290*/  WARPSYNC.ALL ;  /* 0x0000000000007948 */ /* 0x000fea0003800000 */
[----:B------:R-:W-:-:S04]  /*12a0*/  IADD3 R0, -R0, UR40, RZ ;  /* 0x0000002800007c10 */ /* 0x000fc8000fffe1ff */
[----:B------:R-:W-:Y:S02]  /*12b0*/  ISETP.GE.AND P1, PT, R0, 0x1, PT ;  /* 0x000000010000780c */ /* 0x000fe40003f26270 */
[----:B------:R-:W-:Y:S01]  /*12c0*/  R2UR UR4, R5 ;  /* 0x00000000050472ca */ /* 0x000fe200000e0000 */
[----:B------:R-:W-:Y:S01]  /*12d0*/  WARPGROUP.ARRIVE ;  /* 0x00000000000079c5 */ /* 0x000fe20000000000 */
[----:B------:R-:W-:Y:S01]  /*12e0*/  UMOV UR9, 0x40000040 ;  /* 0x4000004000097882 */ /* 0x000fe20000000000 */
[----:B------:R-:W-:Y:S01]  /*12f0*/  UMOV UR11, 0x40000000 ;  /* 0x40000000000b7882 */ /* 0x000fe20000000000 */
[----:B------:R-:W-:Y:S01]  /*1300*/  UMOV UR13, 0x40000040 ;  /* 0x40000040000d7882 */ /* 0x000fe20000000000 */
[----:B------:R-:W-:-:S08]  /*1310*/  UMOV UR15, UR11 ;  /* 0x0000000b000f7c82 */ /* 0x000fd00008000000 */
[----:B------:R-:W-:-:S04]  /*1320*/  UIADD3 UR4, UR4, 0x30100, URZ ;  /* 0x0003010004047890 */ /* 0x000fc8000fffe03f */
[----:B------:R-:W-:-:S04]  /*1330*/  USHF.R.U32.HI UR4, URZ, 0x4, UR4 ;  /* 0x000000043f047899 */ /* 0x000fc80008011604 */
[----:B------:R-:W-:Y:S02]  /*1340*/  ULOP3.LUT UR5, UR4, 0x3fff, URZ, 0xc0, !UPT ;  /* 0x00003fff04057892 */ /* 0x000fe4000f8ec03f */
[----:B------:R-:W-:Y:S02]  /*1350*/  ULOP3.LUT UR4, UR41, 0x10000, URZ, 0xfc, !UPT ;  /* 0x0001000029047892 */ /* 0x000fe4000f8efc3f */
[----:B------:R-:W-:Y:S02]  /*1360*/  ULOP3.LUT UR5, UR5, 0x10000, URZ, 0xfc, !UPT ;  /* 0x0001000005057892 */ /* 0x000fe4000f8efc3f */
[----:B------:R-:W-:Y:S02]  /*1370*/  UIMAD UR8, UR39, 0xc00, UR4 ;  /* 0x00000c00270878a4 */ /* 0x000fe4000f8e0204 */
[----:B------:R-:W-:Y:S02]  /*1380*/  ULEA UR6, UR39, UR5, 0x7 ;  /* 0x0000000527067291 */ /* 0x000fe4000f8e383f */
[----:B------:R-:W-:-:S02]  /*1390*/  UIADD3 UR12, UR8, 0x400, URZ ;  /* 0x00000400080c7890 */ /* 0x000fc4000fffe03f */
[----:B------:R-:W-:-:S03]  /*13a0*/  UIADD3 UR7, UR8, 0x402, URZ ;  /* 0x0000040208077890 */ /* 0x000fc6000fffe03f */
[----:B------:R-:W-:Y:S02]  /*13b0*/  UMOV UR10, UR6 ;  /* 0x00000006000a7c82 */ /* 0x000fe40008000000 */
[----:B------:R-:W-:Y:S01]  /*13c0*/  IGMMA.64x8x32.S8.S8 R24, gdesc[UR8], RZ, !UPT, gsb0 ;  /* 0x00000000081879f1 */ /* 0x000fe2000c0410ff */
[----:B------:R-:W-:Y:S01]  /*13d0*/  UMOV UR14, UR10 ;  /* 0x0000000a000e7c82 */ /* 0x000fe20008000000 */
[----:B------:R-:W-:Y:S01]  /*13e0*/  UIADD3 UR10, UR6, 0x46, URZ ;  /* 0x00000046060a7890 */ /* 0x000fe2000fffe03f */
[----:B------:R-:W-:Y:S01]  /*13f0*/  UMOV UR9, 0x40000040 ;  /* 0x4000004000097882 */ /* 0x000fe20000000000 */
[----:B------:R-:W-:Y:S01]  /*1400*/  UMOV UR11, 0x40000000 ;  /* 0x40000000000b7882 */ /* 0x000fe20000000000 */
[----:B------:R-:W-:Y:S02]  /*1410*/  WARPGROUP.DEPBAR.LE gsb0, 0x0 ;  /* 0x00008000000079c5 */ /* 0x000fe40000010000 */
[----:B------:R-:W-:-:S06]  /*1420*/  WARPGROUP.ARRIVE ;  /* 0x00000000000079c5 */ /* 0x000fcc0000000000 */
[----:B------:R-:W-:Y:S01]  /*1430*/  IGMMA.64x8x32.S8.S8 R28, gdesc[UR12], RZ, !UPT, gsb0 ;  /* 0x000000000c1c79f1 */ /* 0x000fe2000c0410ff */
[----:B------:R-:W-:Y:S02]  /*1440*/  UIADD3 UR12, UR8, 0x2, URZ ;  /* 0x00000002080c7890 */ /* 0x000fe4000fffe03f */
[----:B------:R-:W-:Y:S01]  /*1450*/  UIADD3 UR14, UR6, 0x2, URZ ;  /* 0x00000002060e7890 */ /* 0x000fe2000fffe03f */
[----:B------:R-:W-:Y:S01]  /*1460*/  UMOV UR13, 0x40000040 ;  /* 0x40000040000d7882 */ /* 0x000fe20000000000 */
[----:B------:R-:W-:Y:S01]  /*1470*/  UMOV UR15, 0x40000000 ;  /* 0x40000000000f7882 */ /* 0x000fe20000000000 */
[----:B------:R-:W-:Y:S02]  /*1480*/  WARPGROUP.DEPBAR.LE gsb0, 0x0 ;  /* 0x00008000000079c5 */ /* 0x000fe40000010000 */
[----:B------:R-:W-:-:S06]  /*1490*/  WARPGROUP.ARRIVE ;  /* 0x00000000000079c5 */ /* 0x000fcc0000000000 */
[----:B------:R-:W-:Y:S01]  /*14a0*/  IGMMA.64x8x32.S8.S8 R24, gdesc[UR12], R24, gsb0 ;  /* 0x000000000c1879f1 */ /* 0x000fe20008041018 */
[----:B------:R-:W-:Y:S01]  /*14b0*/  UMOV UR12, UR7 ;  /* 0x00000007000c7c82 */ /* 0x000fe20008000000 */
[----:B------:R-:W-:Y:S01]  /*14c0*/  UMOV UR13, 0x40000040 ;  /* 0x40000040000d7882 */ /* 0x000fe20000000000 */
[----:B------:R-:W-:Y:S01]  /*14d0*/  UIADD3 UR7, UR8, 0x404, URZ ;  /* 0x0000040408077890 */ /* 0x000fe2000fffe03f */
[----:B------:R-:W-:Y:S02]  /*14e0*/  WARPGROUP.DEPBAR.LE gsb0, 0x0 ;  /* 0x00008000000079c5 */ /* 0x000fe40000010000 */
[----:B------:R-:W-:-:S06]  /*14f0*/  WARPGROUP.ARRIVE ;  /* 0x00000000000079c5 */ /* 0x000fcc0000000000 */
[----:B------:R-:W-:Y:S01]  /*1500*/  IGMMA.64x8x32.S8.S8 R28, gdesc[UR12], R28, gsb0 ;  /* 0x000000000c1c79f1 */ /* 0x000fe2000804101c */
        /* <DEDUP_REMOVED lines=56> */
[----:B------:R-:W-:Y:S01]  /*1890*/  UIADD3 UR6, UR8, 0xa06, URZ ;  /* 0x00000a0608067890 */ /* 0x000fe2000fffe03f */
[----:B------:R-:W-:Y:S02]  /*18a0*/  WARPGROUP.DEPBAR.LE gsb0, 0x0 ;  /* 0x00008000000079c5 */ /* 0x000fe40000010000 */
[----:B------:R-:W-:-:S06]  /*18b0*/  WARPGROUP.ARRIVE ;  /* 0x00000000000079c5 */ /* 0x000fcc0000000000 */
[----:B------:R-:W-:Y:S01]  /*18c0*/  IGMMA.64x8x32.S8.S8 R24, gdesc[UR12], R24, gsb0 ;  /* 0x000000000c1879f1 */ /* 0x000fe20008041018 */
[----:B------:R-:W-:Y:S01]  /*18d0*/  UMOV UR12, UR7 ;  /* 0x00000007000c7c82 */ /* 0x000fe20008000000 */
[----:B------:R-:W-:Y:S01]  /*18e0*/  UMOV UR13, 0x40000040 ;  /* 0x40000040000d7882 */ /* 0x000fe20000000000 */
[----:B------:R-:W-:-:S07]  /*18f0*/  UIADD3 UR7, UR8, 0x606, URZ ;  /* 0x0000060608077890 */ /* 0x000fce000fffe03f */
[----:B------:R-:W-:Y:S01]  /*1900*/  UMOV UR8, UR7 ;  /* 0x0000000700087c82 */ /* 0x000fe20008000000 */
[----:B------:R-:W-:Y:S02]  /*1910*/  WARPGROUP.DEPBAR.LE gsb0, 0x0 ;  /* 0x00008000000079c5 */ /* 0x000fe40000010000 */
[----:B------:R-:W-:-:S06]  /*1920*/  WARPGROUP.ARRIVE ;  /* 0x00000000000079c5 */ /* 0x000fcc0000000000 */
[----:B------:R-:W-:Y:S03]  /*1930*/  IGMMA.64x8x32.S8.S8 R28, gdesc[UR12], R28, gsb0 ;  /* 0x000000000c1c79f1 */ /* 0x000fe6000804101c */
[----:B------:R-:W-:Y:S02]  /*1940*/  WARPGROUP.DEPBAR.LE gsb0, 0x0 ;  /* 0x00008000000079c5 */ /* 0x000fe40000010000 */
[----:B------:R-:W-:-:S06]  /*1950*/  WARPGROUP.ARRIVE ;  /* 0x00000000000079c5 */ /* 0x000fcc0000000000 */
[----:B------:R-:W-:Y:S01]  /*1960*/  IGMMA.64x8x32.S8.S8 R24, gdesc[UR8], R24, gsb0 ;  /* 0x00000000081879f1 */ /* 0x000fe20008041018 */
[----:B------:R-:W-:Y:S01]  /*1970*/  UMOV UR8, UR6 ;  /* 0x0000000600087c82 */ /* 0x000fe20008000000 */
[----:B------:R-:W-:Y:S01]  /*1980*/  UMOV UR9, 0x40000040 ;  /* 0x4000004000097882 */ /* 0x000fe20000000000 */
[----:B------:R-:W-:Y:S02]  /*1990*/  WARPGROUP.DEPBAR.LE gsb0, 0x0 ;  /* 0x00008000000079c5 */ /* 0x000fe40000010000 */
[----:B------:R-:W-:-:S06]  /*19a0*/  WARPGROUP.ARRIVE ;  /* 0x00000000000079c5 */ /* 0x000fcc0000000000 */
[----:B------:R-:W-:Y:S03]  /*19b0*/  IGMMA.64x8x32.S8.S8 R28, gdesc[UR8], R28, gsb0 ;  /* 0x00000000081c79f1 */ /* 0x000fe6000804101c */
[----:B------:R-:W-:Y:S02]  /*19c0*/  WARPGROUP.DEPBAR.LE gsb0, 0x0 ;  /* 0x00008000000079c5 */ /* 0x000fe40000010000 */
[----:B------:R-:W-:Y:S05]  /*19d0*/  @!P1 BRA `(.L_x_18) ;  /* 0x0000000800509947 */ /* 0x000fea0003800000 */
[----:B------:R-:W-:Y:S02]  /*19e0*/  UIADD3 UR6, UR39, 0x1, URZ ;  /* 0x0000000127067890 */ /* 0x000fe4000fffe03f */
[----:B------:R-:W-:Y:S02]  /*19f0*/  IMAD.U32 R2, RZ, RZ, UR39 ;  /* 0x00000027ff027e24 */ /* 0x000fe4000f8e00ff */
[----:B------:R-:W-:-:S04]  /*1a00*/  UISETP.NE.AND UP0, UPT, UR6, 0x4, UPT ;  /* 0x000000040600788c */ /* 0x000fc8000bf05270 */
[----:B------:R-:W-:Y:S02]  /*1a10*/  USEL UR7, URZ, 0x1, UP0 ;  /* 0x000000013f077887 */ /* 0x000fe40008000000 */
[----:B------:R-:W-:Y:S02]  /*1a20*/  USEL UR6, UR6, URZ, UP0 ;  /* 0x0000003f06067287 */ /* 0x000fe40008000000 */
[----:B------:R-:W-:-:S06]  /*1a30*/  ULOP3.LUT UR7, UR38, UR7, URZ, 0x3c, !UPT ;  /* 0x0000000726077292 */ /* 0x000fcc000f8e3c3f */
[----:B------:R-:W-:-:S07]  /*1a40*/  IMAD.U32 R6, RZ, RZ, UR7 ;  /* 0x00000007ff067e24 */ /* 0x000fce000f8e00ff */
.L_x_25:
[----:B0-----:R-:W-:Y:S05]  /*1a50*/  @!P0 BRA `(.L_x_19) ;  /* 0x0000000000048947 */ /* 0x001fea0003800000 */
[----:B------:R-:W-:Y:S01]  /*1a60*/  BPT.TRAP 0x1 ;  /* 0x000000040000795c */ /* 0x000fe20000300000 */
.L_x_19:
[----:B------:R-:W0:Y:S01]  /*1a70*/  S2UR UR8, SR_CgaCtaId ;  /* 0x00000000000879c3 */ /* 0x000e220000008800 */
[----:B------:R-:W-:Y:S01]  /*1a80*/  UMOV UR7, 0x400 ;  /* 0x0000040000077882 */ /* 0x000fe20000000000 */
[----:B------:R-:W-:Y:S01]  /*1a90*/  IMAD.U32 R4, RZ, RZ, UR6 ;  /* 0x00000006ff047e24 */ /* 0x000fe2000f8e00ff */
[----:B------:R-:W-:Y:S01]  /*1aa0*/  SHF.L.U32 R3, R6, 0x1f, RZ ;  /* 0x0000001f06037819 */ /* 0x000fe200000006ff */
[----:B0-----:R-:W-:-:S06]  /*1ab0*/  ULEA UR7, UR8, UR7, 0x18 ;  /* 0x0000000708077291 */ /* 0x001fcc000f8ec03f */
[----:B------:R-:W-:-:S04]  /*1ac0*/  IMAD.U32 R5, RZ, RZ, UR7 ;  /* 0x00000007ff057e24 */ /* 0x000fc8000f8e00ff */
[----:B------:R-:W-:-:S04]  /*1ad0*/  IMAD R4, R4, 0x8, R5 ;  /* 0x0000000804047824 */ /* 0x000fc800078e0205 */
[----:B------:R0:W1:Y:S01]  /*1ae0*/  SYNCS.PHASECHK.TRANS64.TRYWAIT P1, [R4+URZ], R3 ;  /* 0x00000003040075a7 */ /* 0x000062000802017f */
[----:B------:R-:W-:Y:S05]  /*1af0*/  @!P0 BRA `(.L_x_20) ;  /* 0x0000000000048947 */ /* 0x000fea0003800000 */
[----:B------:R-:W-:Y:S01]  /*1b00*/  BPT.TRAP 0x1 ;  /* 0x000000040000795c */ /* 0x000fe20000300000 */
.L_x_20:
[----:B-1----:R-:W-:Y:S05]  /*1b10*/  @P1 BRA `(.L_x_21) ;  /* 0x0000000000081947 */ /* 0x002fea0003800000 */
[----:B------:R-:W1:Y:S02]  /*1b20*/  SYNCS.PHASECHK.TRANS64.TRYWAIT P1, [R4+URZ], R3 ;  /* 0x00000003040075a7 */ /* 0x000e64000802017f */
[----:B-1----:R-:W-:Y:S05]  /*1b30*/  @!P1 BRA `(.L_x_22) ;  /* 0x0000003000d89947 */ /* 0x002fea0003800000 */
.L_x_21:
[----:B------:R-:W-:Y:S01]  /*1b40*/  ULEA UR10, UR6, UR5, 0x7 ;  /* 0x00000005060a7291 */ /* 0x000fe2000f8e383f */
[----:B------:R-:W-:Y:S01]  /*1b50*/  WARPGROUP.ARRIVE ;  /* 0x00000000000079c5 */ /* 0x000fe20000000000 */
[----:B------:R-:W-:Y:S01]  /*1b60*/  UIMAD UR8, UR6, 0xc00, UR4 ;  /* 0x00000c00060878a4 */ /* 0x000fe2000f8e0204 */
[----:B------:R-:W-:Y:S01]  /*1b70*/  UMOV UR11, 0x40000000 ;  /* 0x40000000000b7882 */ /* 0x000fe20000000000 */
[----:B------:R-:W-:Y:S02]  /*1b80*/  UMOV UR9, 0x40000040 ;  /* 0x4000004000097882 */ /* 0x000fe40000000000 */
[----:B------:R-:W-:Y:S01]  /*1b90*/  UIADD3 UR12, UR8, 0x400, URZ ;  /* 0x00000400080c7890 */ /* 0x000fe2000fffe03f */
[----:B------:R-:W-:Y:S01]  /*1ba0*/  UMOV UR14, UR10 ;  /* 0x0000000a000e7c82 */ /* 0x000fe20008000000 */
[----:B------:R-:W-:Y:S01]  /*1bb0*/  UMOV UR15, UR11 ;  /* 0x0000000b000f7c82 */ /* 0x000fe20008000000 */
[----:B------:R-:W-:Y:S02]  /*1bc0*/  UMOV UR13, 0x40000040 ;  /* 0x40000040000d7882 */ /* 0x000fe40000000000 */
[----:B------:R-:W-:Y:S01]  /*1bd0*/  IGMMA.64x8x32.S8.S8 R24, gdesc[UR8], R24, gsb0 ;  /* 0x00000000081879f1 */ /* 0x000fe20008041018 */
[----:B------:R-:W-:Y:S01]  /*1be0*/  UIADD3 UR7, UR8, 0x402, URZ ;  /* 0x0000040208077890 */ /* 0x000fe2000fffe03f */
[----:B------:R-:W-:Y:S01]  /*1bf0*/  UMOV UR11, 0x40000000 ;  /* 0x40000000000b7882 */ /* 0x000fe20000000000 */
[----:B------:R-:W-:Y:S01]  /*1c00*/  UMOV UR9, 0x40000040 ;  /* 0x4000004000097882 */ /* 0x000fe20000000000 */
[----:B------:R-:W-:-:S02]  /*1c10*/  WARPGROUP.DEPBAR.LE gsb0, 0x0 ;  /* 0x00008000000079c5 */ /* 0x000fc40000010000 */
        /* <DEDUP_REMOVED lines=81> */
[----:B------:R-:W-:-:S03]  /*2130*/  UIADD3 UR12, UR8, 0xa06, URZ ;  /* 0x00000a06080c7890 */ /* 0x000fc6000fffe03f */
[----:B------:R-:W-:Y:S01]  /*2140*/  UMOV UR8, UR7 ;  /* 0x0000000700087c82 */ /* 0x000fe20008000000 */
        /* <DEDUP_REMOVED lines=10> */
[----:B------:R-:W-:Y:S01]  /*21f0*/  BPT.TRAP 0x1 ;  /* 0x000000040000795c */ /* 0x000fe20000300000 */
.L_x_23:
[----:B01----:R-:W-:Y:S01]  /*2200*/  IMAD R3, R2, 0x8, R5 ;  /* 0x0000000802037824 */ /* 0x003fe200078e0205 */
[----:B------:R-:W-:-:S03]  /*2210*/  ISETP.GT.U32.AND P1, PT, R17, 0x1, PT ;  /* 0x000000011100780c */ /* 0x000fc60003f24070 */
[----:B------:R-:W-:-:S05]  /*2220*/  VIADD R3, R3, 0x20 ;  /* 0x0000002003037836 */ /* 0x000fca0000000000 */
[----:B------:R-:W-:-:S04]  /*2230*/  PRMT R3, RZ, 0x654, R3 ;  /* 0x00000654ff037816 */ /* 0x000fc80000000003 */
[----:B------:R0:W-:Y:S01]  /*2240*/  SYNCS.ARRIVE.TRANS64.RED.A1T0 RZ, [R3+URZ], RZ ;  /* 0x000000ff03ff79a7 */ /* 0x0001e2000810043f */
[----:B------:R-:W-:Y:S05]  /*2250*/  @P1 BRA `(.L_x_24) ;  /* 0x0000000000041947 */ /* 0x000fea0003800000 */
[----:B------:R-:W-:Y:S01]  /*2260*/  BPT.TRAP 0x1 ;  /* 0x000000040000795c */ /* 0x000fe20000300000 */
.L_x_24:
[----:B------:R-:W-:Y:S01]  /*2270*/  UIADD3 UR6, UR6, 0x1, URZ ;  /* 0x0000000106067890 */ /* 0x000fe2000fffe03f */
[----:B------:R-:W-:Y:S01]  /*2280*/  ISETP.GT.AND P2, PT, R0, 0x1, PT ;  /* 0x000000010000780c */ /* 0x000fe20003f44270 */
[----:B------:R-:W-:Y:S02]  /*2290*/  VIADD R2, R2, 0x1 ;  /* 0x0000000102027836 */ /* 0x000fe40000000000 */
[----:B------:R-:W-:Y:S01]  /*22a0*/  UISETP.NE.AND UP0, UPT, UR6, 0x4, UPT ;  /* 0x000000040600788c */ /* 0x000fe2000bf05270 */
[----:B------:R-:W-:Y:S02]  /*22b0*/  VIADD R0, R0, 0xffffffff ;  /* 0xffffffff00007836 */ /* 0x000fe40000000000 */
[C---:B------:R-:W-:Y:S01]  /*22c0*/  ISETP.NE.AND P1, PT, R2.reuse, 0x4, PT ;  /* 0x000000040200780c */ /* 0x040fe20003f25270 */
[----:B------:R-:W-:Y:S02]  /*22d0*/  USEL UR7, URZ, 0x1, UP0 ;  /* 0x000000013f077887 */ /* 0x000fe40008000000 */
[----:B------:R-:W-:Y:S01]  /*22e0*/  USEL UR6, UR6, URZ, UP0 ;  /* 0x0000003f06067287 */ /* 0x000fe20008000000 */
[----:B------:R-:W-:-:S03]  /*22f0*/  SEL R2, R2, RZ, P1 ;  /* 0x000000ff02027207 */ /* 0x000fc60000800000 */
[----:B------:R-:W-:Y:S01]  /*2300*/  LOP3.LUT R6, R6, UR7, RZ, 0x3c, !PT ;  /* 0x0000000706067c12 */ /* 0x000fe2000f8e3cff */
[----:B------:R-:W-:Y:S07]  /*2310*/  @P2 BRA `(.L_x_25) ;  /* 0xfffffff400cc2947 */ /* 0x000fee000383ffff */
.L_x_18:
[----:B------:R-:W1:Y:S02]  /*2320*/  LDC R0, c[0x0][0x28c] ;  /* 0x0000a300ff007b82 */ /* 0x000e640000000800 */
[----:B-1----:R-:W-:-:S13]  /*2330*/  ISETP.GE.AND P1, PT, R0, 0x1, PT ;  /* 0x000000010000780c */ /* 0x002fda0003f26270 */
[----:B------:R-:W-:Y:S05]  /*2340*/  @!P1 BRA `(.L_x_26) ;  /* 0x0000000000389947 */ /* 0x000fea0003800000 */
[----:B------:R-:W-:Y:S05]  /*2350*/  @!P0 BRA `(.L_x_27) ;  /* 0x0000000000048947 */ /* 0x000fea0003800000 */
[----:B------:R-:W-:Y:S01]  /*2360*/  BPT.TRAP 0x1 ;  /* 0x000000040000795c */ /* 0x000fe20000300000 */
.L_x_27:
[----:B------:R-:W-:Y:S01]  /*2370*/  UISETP.LT.AND UP0, UPT, UR40, 0x1, UPT ;  /* 0x000000012800788c */ /* 0x000fe2000bf01270 */
[----:B------:R-:W-:-:S03]  /*2380*/  ISETP.GT.U32.AND P0, PT, R17, 0x1, PT ;  /* 0x000000011100780c */ /* 0x000fc60003f04070 */
[----:B------:R-:W-:-:S04]  /*2390*/  USEL UR4, UR40, 0x1, UP0 ;  /* 0x0000000128047887 */ /* 0x000fc80008000000 */
[----:B------:R-:W-:-:S04]  /*23a0*/  UIADD3 UR4, UR39, UR40, -UR4 ;  /* 0x0000002827047290 */ /* 0x000fc8000fffe804 */
[----:B------:R-:W-:-:S04]  /*23b0*/  USHF.L.U32 UR4, UR4, 0x3, URZ ;  /* 0x0000000304047899 */ /* 0x000fc8000800063f */
[----:B------:R-:W-:-:S06]  /*23c0*/  ULOP3.LUT UR4, UR4, 0x18, URZ, 0xc0, !UPT ;  /* 0x0000001804047892 */ /* 0x000fcc000f8ec03f */
[----:B------:R-:W-:-:S05]  /*23d0*/  IMAD.U32 R0, RZ, RZ, UR4 ;  /* 0x00000004ff007e24 */ /* 0x000fca000f8e00ff */
[----:B------:R-:W-:-:S04]  /*23e0*/  IADD3 R0, R5, 0x20, R0 ;  /* 0x0000002005007810 */ /* 0x000fc80007ffe000 */
[----:B------:R-:W-:-:S04]  /*23f0*/  PRMT R0, RZ, 0x654, R0 ;  /* 0x00000654ff007816 */ /* 0x000fc80000000000 */
[----:B------:R1:W-:Y:S01]  /*2400*/  SYNCS.ARRIVE.TRANS64.RED.A1T0 RZ, [R0+URZ], RZ ;  /* 0x000000ff00ff79a7 */ /* 0x0003e2000810043f */
[----:B------:R-:W-:Y:S05]  /*2410*/  @P0 BRA `(.L_x_26) ;  /* 0x0000000000040947 */ /* 0x000fea0003800000 */
[----:B------:R-:W-:Y:S01]  /*2420*/  BPT.TRAP 0x1 ;  /* 0x000000040000795c */ /* 0x000fe20000300000 */
.L_x_26:
[----:B------:R-:W3:Y:S01]  /*2430*/  LDC R4, c[0x0][0x288] ;  /* 0x0000a200ff047b82 */ /* 0x000ee20000000800 */
[--C-:B-1----:R-:W-:Y:S01]  /*2440*/  SHF.R.U32.HI R0, RZ, 0x7, R16.reuse ;  /* 0x00000007ff007819 */ /* 0x102fe20000011610 */
[----:B------:R-:W-:Y:S01]  /*2450*/  UIADD3 UR39, UR40, UR39, URZ ;  /* 0x0000002728277290 */ /* 0x000fe2000fffe03f */
[----:B------:R-:W-:Y:S01]  /*2460*/  SHF.R.U32.HI R2, RZ, 0x2, R16 ;  /* 0x00000002ff027819 */ /* 0x000fe20000011610 */
[----:B------:R-:W-:Y:S01]  /*2470*/  IMAD.SHL.U32 R11, R34, 0x8, RZ ;  /* 0x00000008220b7824 */ /* 0x000fe200078e00ff */
[----:B------:R-:W-:Y:S01]  /*2480*/  LOP3.LUT R0, R0, 0x1, RZ, 0xc0, !PT ;  /* 0x0000000100007812 */ /* 0x000fe200078ec0ff */
[----:B------:R-:W-:Y:S01]  /*2490*/  USHF.R.U32.HI UR4, URZ, 0x2, UR39 ;  /* 0x000000023f047899 */ /* 0x000fe20008011627 */
[C---:B0-----:R-:W-:Y:S01]  /*24a0*/  LOP3.LUT R3, R16.reuse, 0x60, RZ, 0xc0, !PT ;  /* 0x0000006010037812 */ /* 0x041fe200078ec0ff */
[----:B------:R-:W-:Y:S01]  /*24b0*/  IMAD.SHL.U32 R6, R16, 0x2, RZ ;  /* 0x0000000210067824 */ /* 0x000fe200078e00ff */
[----:B------:R-:W-:Y:S01]  /*24c0*/  LOP3.LUT R2, R2, 0x7, RZ, 0xc0, !PT ;  /* 0x0000000702027812 */ /* 0x000fe200078ec0ff */
[C---:B------:R-:W-:Y:S01]  /*24d0*/  IMAD.SHL.U32 R7, R0.reuse, 0x40, RZ ;  /* 0x0000004000077824 */ /* 0x040fe200078e00ff */
[----:B------:R-:W-:Y:S01]  /*24e0*/  SHF.R.U32.HI R3, RZ, 0x1, R3 ;  /* 0x00000001ff037819 */ /* 0x000fe20000011603 */
[----:B------:R-:W-:Y:S01]  /*24f0*/  ULOP3.LUT UR4, UR4, 0x1, URZ, 0xc0, !UPT ;  /* 0x0000000104047892 */ /* 0x000fe2000f8ec03f */
[----:B------:R-:W-:Y:S01]  /*2500*/  SHF.R.S32.HI R36, RZ, 0x1f, R37 ;  /* 0x0000001fff247819 */ /* 0x000fe20000011425 */
[----:B------:R-:W-:Y:S01]  /*2510*/  ULDC UR8, c[0x0][0x284] ;  /* 0x0000a10000087ab9 */ /* 0x000fe20000000800 */
[-CC-:B------:R-:W-:Y:S01]  /*2520*/  IADD3 R5, RZ, -R3.reuse, -R2.reuse ;  /* 0x80000003ff057210 */ /* 0x180fe20007ffe802 */
[----:B------:R-:W-:Y:S01]  /*2530*/  UISETP.GT.U32.AND UP1, UPT, UR39, 0x3, UPT ;  /* 0x000000032700788c */ /* 0x000fe2000bf24070 */
[----:B------:R-:W-:Y:S01]  /*2540*/  LOP3.LUT R2, R7, 0x40, R2, 0xe2, !PT ;  /* 0x0000004007027812 */ /* 0x000fe200078ee202 */
[----:B------:R-:W-:Y:S01]  /*2550*/  UISETP.NE.U32.AND UP0, UPT, UR4, 0x1, UPT ;  /* 0x000000010400788c */ /* 0x000fe2000bf05070 */
[----:B------:R-:W-:Y:S01]  /*2560*/  LOP3.LUT R6, R11, 0x6, R6, 0xf8, !PT ;  /* 0x000000060b067812 */ /* 0x000fe200078ef806 */
[----:B------:R-:W-:Y:S01]  /*2570*/  IMAD R8, R0, -0x40, R5 ;  /* 0xffffffc000087824 */ /* 0x000fe200078e0205 */
[----:B------:R-:W-:Y:S01]  /*2580*/  LOP3.LUT R2, R2, R3, RZ, 0xfc, !PT ;  /* 0x0000000302027212 */ /* 0x000fe200078efcff */
[----:B------:R-:W-:Y:S01]  /*2590*/  IMAD R3, R35, 0xc0, RZ ;  /* 0x000000c023037824 */ /* 0x000fe200078e02ff */
[----:B------:R-:W-:Y:S01]  /*25a0*/  LOP3.LUT R0, R16, 0x3, RZ, 0xc0, !PT ;  /* 0x0000000310007812 */ /* 0x000fe200078ec0ff */
[----:B------:R-:W-:Y:S01]  /*25b0*/  ULDC.64 UR6, c[0x0][0x5d0] ;  /* 0x0001740000067ab9 */ /* 0x000fe20000000a00 */
[----:B---3--:R-:W-:Y:S01]  /*25c0*/  ISETP.GE.AND P0, PT, R11, R4, PT ;  /* 0x000000040b00720c */ /* 0x008fe20003f06270 */
[----:B------:R-:W-:Y:S01]  /*25d0*/  UISETP.LT.U32.AND UP1, UPT, UR40, 0x4, UP1 ;  /* 0x000000042800788c */ /* 0x000fe20008f21070 */
[----:B------:R-:W-:Y:S01]  /*25e0*/  SHF.R.S32.HI R7, RZ, 0x1f, R6 ;  /* 0x0000001fff077819 */ /* 0x000fe20000011406 */
[----:B------:R-:W-:Y:S01]  /*25f0*/  IMAD R0, R0, -0x2, R4 ;  /* 0xfffffffe00007824 */ /* 0x000fe200078e0204 */
[C---:B------:R-:W-:Y:S01]  /*2600*/  ISETP.GE.OR P0, PT, R3.reuse, UR8, P0 ;  /* 0x0000000803007c0c */ /* 0x040fe20008706670 */
[----:B------:R-:W-:Y:S01]  /*2610*/  UISETP.GT.U32.AND UP0, UPT, UR40, 0x3, !UP0 ;  /* 0x000000032800788c */ /* 0x000fe2000c704070 */
[----:B------:R-:W-:Y:S01]  /*2620*/  IMAD R4, R36, UR6, RZ ;  /* 0x0000000624047c24 */ /* 0x000fe2000f8e02ff */
[----:B------:R-:W-:Y:S01]  /*2630*/  USEL UR5, URZ, 0x1, !UP1 ;  /* 0x000000013f057887 */ /* 0x000fe2000c800000 */
[----:B------:R-:W-:Y:S01]  /*2640*/  IADD3 R44, -R3, UR8, R8 ;  /* 0x00000008032c7c10 */ /* 0x000fe2000fffe108 */
[----:B------:R-:W-:Y:S01]  /*2650*/  USEL UR4, URZ, 0x1, !UP0 ;  /* 0x000000013f047887 */ /* 0x000fe2000c000000 */
[C---:B------:R-:W-:Y:S01]  /*2660*/  IMAD R9, R37.reuse, UR7, R4 ;  /* 0x0000000725097c24 */ /* 0x040fe2000f8e0204 */
[----:B------:R-:W-:Y:S01]  /*2670*/  ULOP3.LUT UR39, UR39, 0x3, URZ, 0xc0, !UPT ;  /* 0x0000000327277892 */ /* 0x000fe2000f8ec03f */
[----:B------:R-:W-:Y:S01]  /*2680*/  IMAD.WIDE.U32 R4, R37, UR6, R6 ;  /* 0x0000000625047c25 */ /* 0x000fe2000f8e0006 */
[----:B------:R-:W-:-:S03]  /*2690*/  ULOP3.LUT UR38, UR4, UR38, UR5, 0x96, !UPT ;  /* 0x0000002604267292 */ /* 0x000fc6000f8e9605 */
[----:B------:R-:W-:Y:S02]  /*26a0*/  IMAD.MOV.U32 R3, RZ, RZ, RZ ;  /* 0x000000ffff037224 */ /* 0x000fe400078e00ff */
[----:B------:R-:W-:Y:S02]  /*26b0*/  IMAD.IADD R5, R5, 0x1, R9 ;  /* 0x0000000105057824 */ /* 0x000fe400078e0209 */
[----:B------:R-:W-:Y:S02]  /*26c0*/  IMAD.IADD R45, R0, 0x1, -R11 ;  /* 0x00000001002d7824 */ /* 0x000fe400078e0a0b */
[----:B------:R-:W-:-:S04]  /*26d0*/  IMAD.WIDE R8, R35, 0xc0, R2 ;  /* 0x000000c023087825 */ /* 0x000fc800078e0202 */
[----:B------:R-:W-:Y:S01]  /*26e0*/  IMAD.MOV.U32 R0, RZ, RZ, -0x1 ;  /* 0xffffffffff007424 */ /* 0x000fe200078e00ff */
[----:B------:R-:W-:Y:S06]  /*26f0*/  @P0 BRA `(.L_x_28) ;  /* 0x0000000800700947 */ /* 0x000fec0003800000 */
[----:B------:R-:W0:Y:S01]  /*2700*/  LDC.64 R34, c[0x0][0x5c8] ;  /* 0x00017200ff227b82 */ /* 0x000e220000000a00 */
[----:B------:R-:W-:Y:S01]  /*2710*/  ULDC.64 UR4, c[0x0][0x5c0] ;  /* 0x0001700000047ab9 */ /* 0x000fe20000000a00 */
[----:B------:R-:W-:Y:S01]  /*2720*/  BSSY B0, `(.L_x_28) ;  /* 0x0000099000007945 */ /* 0x000fe20003800000 */
[-C--:B0-----:R-:W-:Y:S02]  /*2730*/  IMAD R2, R9, R34.reuse, RZ ;  /* 0x0000002209027224 */ /* 0x081fe400078e02ff */
[----:B------:R-:W-:-:S04]  /*2740*/  IMAD.WIDE.U32 R4, R8, R34, R4 ;  /* 0x0000002208047225 */ /* 0x000fc800078e0004 */
[----:B------:R-:W-:Y:S01]  /*2750*/  IMAD R3, R8, R35, R2 ;  /* 0x0000002308037224 */ /* 0x000fe200078e0202 */
[----:B------:R-:W-:Y:S01]  /*2760*/  IADD3 R10, P0, R4, UR4, RZ ;  /* 0x00000004040a7c10 */ /* 0x000fe2000ff1e0ff */
[----:B------:R-:W-:Y:S02]  /*2770*/  IMAD R15, R35, 0x78, RZ ;  /* 0x00000078230f7824 */ /* 0x000fe400078e02ff */
[----:B------:R-:W-:Y:S01]  /*2780*/  IMAD.IADD R3, R5, 0x1, R3 ;  /* 0x0000000105037824 */ /* 0x000fe200078e0203 */
[----:B------:R-:W-:-:S04]  /*2790*/  LEA R12, P1, R34, R10, 0x3 ;  /* 0x0000000a220c7211 */ /* 0x000fc800078218ff */
[----:B------:R-:W-:Y:S02]  /*27a0*/  IADD3.X R11, R3, UR5, RZ, P0, !PT ;  /* 0x00000005030b7c10 */ /* 0x000fe400087fe4ff */
[----:B-----5:R-:W-:Y:S02]  /*27b0*/  ISETP.NE.AND P0, PT, R32, RZ, PT ;  /* 0x000000ff2000720c */ /* 0x020fe40003f05270 */
[C---:B------:R-:W-:Y:S02]  /*27c0*/  LEA.HI.X R13, R34.reuse, R11, R35, 0x3, P1 ;  /* 0x0000000b220d7211 */ /* 0x040fe400008f1c23 */
[C---:B------:R-:W-:Y:S01]  /*27d0*/  LEA R20, P1, R34.reuse, R12, 0x7 ;  /* 0x0000000c22147211 */ /* 0x040fe200078238ff */
[----:B------:R-:W-:-:S03]  /*27e0*/  IMAD.WIDE.U32 R2, R34, 0x78, R12 ;  /* 0x0000007822027825 */ /* 0x000fc600078e000c */
[----:B------:R-:W-:Y:S01]  /*27f0*/  LEA.HI.X R21, R34, R13, R35, 0x7, P1 ;  /* 0x0000000d22157211 */ /* 0x000fe200008f3c23 */
[----:B------:R-:W-:Y:S02]  /*2800*/  IMAD.IADD R15, R3, 0x1, R15 ;  /* 0x00000001030f7824 */ /* 0x000fe400078e020f */
[----:B------:R-:W-:Y:S02]  /*2810*/  IMAD.MOV.U32 R14, RZ, RZ, R2 ;  /* 0x000000ffff0e7224 */ /* 0x000fe400078e0002 */
[----:B------:R-:W-:Y:S05]  /*2820*/  @!P0 BRA `(.L_x_29) ;  /* 0x0000000400b08947 */ /* 0x000fea0003800000 */
[----:B------:R-:W0:Y:S01]  /*2830*/  LDC.64 R40, c[0x0][0x5b0] ;  /* 0x00016c00ff287b82 */ /* 0x000e220000000a00 */
[----:B------:R-:W-:Y:S01]  /*2840*/  ULDC.64 UR4, c[0x0][0x5b8] ;  /* 0x00016e0000047ab9 */ /* 0x000fe20000000a00 */
[----:B------:R-:W-:Y:S01]  /*2850*/  ISETP.GE.AND P0, PT, R44, 0x1, PT ;  /* 0x000000012c00780c */ /* 0x000fe20003f06270 */
[----:B------:R-:W-:Y:S01]  /*2860*/  IMAD R2, R36, UR4, RZ ;  /* 0x0000000424027c24 */ /* 0x000fe2000f8e02ff */
[----:B------:R-:W-:Y:S01]  /*2870*/  BSSY B1, `(.L_x_30) ;  /* 0x0000015000017945 */ /* 0x000fe20003800000 */
[----:B------:R-:W-:Y:S01]  /*2880*/  IMAD.WIDE.U32 R34, R37, UR4, R6 ;  /* 0x0000000425227c25 */ /* 0x000fe2000f8e0006 */
[----:B------:R-:W-:Y:S02]  /*2890*/  ISETP.LT.OR P4, PT, R45, 0x1, !P0 ;  /* 0x000000012d00780c */ /* 0x000fe40004781670 */
[----:B------:R-:W1:Y:S01]  /*28a0*/  LDC.64 R42, c[0x0][0x5a8] ;  /* 0x00016a00ff2a7b82 */ /* 0x000e620000000a00 */
[----:B------:R-:W-:Y:S02]  /*28b0*/  IMAD R5, R37, UR5, R2 ;  /* 0x0000000525057c24 */ /* 0x000fe4000f8e0202 */
[----:B------:R-:W-:-:S02]  /*28c0*/  IMAD.MOV.U32 R4, RZ, RZ, R34 ;  /* 0x000000ffff047224 */ /* 0x000fc400078e0022 */
[----:B------:R-:W-:Y:S02]  /*28d0*/  IMAD.IADD R5, R35, 0x1, R5 ;  /* 0x0000000123057824 */ /* 0x000fe400078e0205 */
[-C--:B0-----:R-:W-:Y:S01]  /*28e0*/  IMAD R2, R9, R40.reuse, RZ ;  /* 0x0000002809027224 */ /* 0x081fe200078e02ff */
[C---:B------:R-:W-:Y:S01]  /*28f0*/  SHF.L.U64.HI R7, R40.reuse, 0x3, R41 ;  /* 0x0000000328077819 */ /* 0x040fe20000010229 */
[----:B------:R-:W-:Y:S02]  /*2900*/  IMAD.SHL.U32 R6, R40, 0x8, RZ ;  /* 0x0000000828067824 */ /* 0x000fe400078e00ff */
[C---:B------:R-:W-:Y:S02]  /*2910*/  IMAD R37, R8.reuse, R41, R2 ;  /* 0x0000002908257224 */ /* 0x040fe400078e0202 */
[----:B------:R-:W-:-:S04]  /*2920*/  IMAD.WIDE.U32 R2, R8, R40, R4 ;  /* 0x0000002808027225 */ /* 0x000fc800078e0004 */
[----:B------:R-:W-:Y:S01]  /*2930*/  IMAD.WIDE.U32 R8, R8, R40, R6 ;  /* 0x0000002808087225 */ /* 0x000fe200078e0006 */
[----:B-1----:R-:W-:-:S03]  /*2940*/  IADD3 R2, P1, R2, R42, RZ ;  /* 0x0000002a02027210 */ /* 0x002fc60007f3e0ff */
[----:B------:R-:W-:Y:S01]  /*2950*/  IMAD.IADD R9, R37, 0x1, R9 ;  /* 0x0000000125097824 */ /* 0x000fe200078e0209 */
[--C-:B------:R-:W-:Y:S01]  /*2960*/  IADD3 R36, P2, P3, R34, R42, R8.reuse ;  /* 0x0000002a22247210 */ /* 0x100fe20007b5e008 */
[----:B------:R-:W-:Y:S01]  /*2970*/  IMAD R41, R41, 0x78, RZ ;  /* 0x0000007829297824 */ /* 0x000fe200078e02ff */
[----:B------:R-:W-:Y:S01]  /*2980*/  IADD3.X R3, R43, R3, R37, P1, !PT ;  /* 0x000000032b037210 */ /* 0x000fe20000ffe425 */
[----:B------:R-:W-:Y:S01]  /*2990*/  IMAD.WIDE.U32 R38, R40, 0x78, R8 ;  /* 0x0000007828267825 */ /* 0x000fe200078e0008 */
[----:B------:R-:W-:Y:S09]  /*29a0*/  @P4 BRA `(.L_x_31) ;  /* 0x0000000000044947 */ /* 0x000ff20003800000 */
[----:B--2---:R0:W5:Y:S02]  /*29b0*/  LDG.E.U8 R33, desc[UR36][R2.64] ;  /* 0x0000002402217981 */ /* 0x004164000c1e1100 */
.L_x_31:
[----:B------:R-:W-:Y:S05]  /*29c0*/  BSYNC B1 ;  /* 0x0000000000017941 */ /* 0x000fea0003800000 */
.L_x_30:
[----:B-----5:R-:W-:Y:S01]  /*29d0*/  LOP3.LUT R4, R33, 0xffff, RZ, 0xc0, !PT ;  /* 0x0000ffff21047812 */ /* 0x020fe200078ec0ff */
[----:B------:R-:W-:Y:S01]  /*29e0*/  IMAD.IADD R41, R39, 0x1, R41 ;  /* 0x0000000127297824 */ /* 0x000fe200078e0229 */
[C---:B------:R-:W-:Y:S01]  /*29f0*/  IADD3.X R37, R5.reuse, R43, R9, P2, P3 ;  /* 0x0000002b05257210 */ /* 0x040fe200017e6409 */
[----:B------:R-:W-:Y:S01]  /*2a00*/  BSSY B1, `(.L_x_32) ;  /* 0x0000013000017945 */ /* 0x000fe20003800000 */
[----:B------:R-:W-:Y:S02]  /*2a10*/  IADD3 R9, P3, P5, R34, R38, R6 ;  /* 0x0000002622097210 */ /* 0x000fe40007d7e006 */
[----:B------:R-:W-:Y:S02]  /*2a20*/  PRMT R4, R4, 0x8880, RZ ;  /* 0x0000888004047816 */ /* 0x000fe400000000ff */
[----:B------:R-:W-:Y:S02]  /*2a30*/  IADD3.X R8, R5, R41, R7, P3, P5 ;  /* 0x0000002905087210 */ /* 0x000fe40001fea407 */
[----:B------:R-:W-:Y:S01]  /*2a40*/  ISETP.LT.OR P0, PT, R45, 0x2, !P0 ;  /* 0x000000022d00780c */ /* 0x000fe20004701670 */
[----:B------:R-:W-:Y:S01]  /*2a50*/  IMAD.MOV.U32 R7, RZ, RZ, R4 ;  /* 0x000000ffff077224 */ /* 0x000fe200078e0004 */
[----:B------:R-:W-:-:S02]  /*2a60*/  IADD3 R34, P1, P2, R34, R42, R38 ;  /* 0x0000002a22227210 */ /* 0x000fc40007a3e026 */
[C---:B------:R-:W-:Y:S01]  /*2a70*/  ISETP.GE.AND P3, PT, R44.reuse, 0x9, PT ;  /* 0x000000092c00780c */ /* 0x040fe20003f66270 */
[----:B------:R-:W-:Y:S01]  /*2a80*/  IMAD R6, R7, R32, RZ ;  /* 0x0000002007067224 */ /* 0x000fe200078e02ff */
[----:B------:R-:W-:Y:S02]  /*2a90*/  IADD3.X R35, R5, R43, R41, P1, P2 ;  /* 0x0000002b05237210 */ /* 0x000fe40000fe4429 */
[----:B------:R-:W-:Y:S01]  /*2aa0*/  ISETP.GE.AND P2, PT, R44, 0x81, PT ;  /* 0x000000812c00780c */ /* 0x000fe20003f46270 */
[----:B------:R-:W-:Y:S01]  /*2ab0*/  @!P4 IMAD R7, R24, R23, R6 ;  /* 0x000000171807c224 */ /* 0x000fe200078e0206 */
[----:B------:R-:W-:Y:S02]  /*2ac0*/  ISETP.GE.AND P1, PT, R44, 0x89, PT ;  /* 0x000000892c00780c */ /* 0x000fe40003f26270 */
[----:B------:R-:W-:Y:S02]  /*2ad0*/  IADD3 R4, P5, R9, R42, RZ ;  /* 0x0000002a09047210 */ /* 0x000fe40007fbe0ff */
[----:B------:R1:W-:Y:S01]  /*2ae0*/  @!P4 STG.E.U8 desc[UR36][R10.64], R7 ;  /* 0x000000070a00c986 */ /* 0x0003e2000c101124 */
[----:B------:R-:W-:Y:S10]  /*2af0*/  @P0 BRA `(.L_x_33) ;  /* 0x00000000000c0947 */ /* 0x000ff40003800000 */
[----:B--2---:R-:W1:Y:S02]  /*2b00*/  LDG.E.U8 R33, desc[UR36][R2.64+0x1] ;  /* 0x0000012402217981 */ /* 0x004e64000c1e1100 */
[----:B-1----:R-:W-:-:S05]  /*2b10*/  PRMT R7, R33, 0x8880, RZ ;  /* 0x0000888021077816 */ /* 0x002fca00000000ff */
[----:B------:R-:W-:-:S07]  /*2b20*/  IMAD R6, R7, R32, RZ ;  /* 0x0000002007067224 */ /* 0x000fce00078e02ff */
.L_x_33:
[----:B------:R-:W-:Y:S05]  /*2b30*/  BSYNC B1 ;  /* 0x0000000000017941 */ /* 0x000fea0003800000 */
.L_x_32:
[----:B------:R-:W-:Y:S01]  /*2b40*/  @!P0 IMAD R25, R25, R23, R6 ;  /* 0x0000001719198224 */ /* 0x000fe200078e0206 */
[C---:B------:R-:W-:Y:S01]  /*2b50*/  ISETP.LT.OR P4, PT, R45.reuse, 0x1, !P3 ;  /* 0x000000012d00780c */ /* 0x040fe20005f81670 */
[----:B------:R-:W-:Y:S01]  /*2b60*/  BSSY B1, `(.L_x_34) ;  /* 0x0000007000017945 */ /* 0x000fe20003800000 */
[----:B------:R-:W-:Y:S02]  /*2b70*/  ISETP.LT.OR P3, PT, R45, 0x2, !P3 ;  /* 0x000000022d00780c */ /* 0x000fe40005f61670 */
[----:B------:R3:W-:Y:S09]  /*2b80*/  @!P0 STG.E.U8 desc[UR36][R10.64+0x1], R25 ;  /* 0x000001190a008986 */ /* 0x0007f2000c101124 */
[----:B------:R-:W-:Y:S05]  /*2b90*/  @P4 BRA `(.L_x_35) ;  /* 0x00000000000c4947 */ /* 0x000fea0003800000 */
[----:B--2---:R-:W0:Y:S02]  /*2ba0*/  LDG.E.U8 R33, desc[UR36][R36.64] ;  /* 0x0000002424217981 */ /* 0x004e24000c1e1100 */
[----:B0-----:R-:W-:-:S05]  /*2bb0*/  PRMT R3, R33, 0x8880, RZ ;  /* 0x0000888021037816 */ /* 0x001fca00000000ff */
[----:B------:R-:W-:-:S07]  /*2bc0*/  IMAD R6, R3, R32, RZ ;  /* 0x0000002003067224 */ /* 0x000fce00078e02ff */
.L_x_35:
[----:B------:R-:W-:Y:S05]  /*2bd0*/  BSYNC B1 ;  /* 0x0000000000017941 */ /* 0x000fea0003800000 */
.L_x_34:
[----:B0-----:R-:W-:Y:S01]  /*2be0*/  @!P4 IMAD R3, R26, R23, R6 ;  /* 0x000000171a03c224 */ /* 0x001fe200078e0206 */
[----:B------:R-:W-:Y:S04]  /*2bf0*/  BSSY B1, `(.L_x_36) ;  /* 0x0000006000017945 */ /* 0x000fe80003800000 */
[----:B------:R0:W-:Y:S01]  /*2c00*/  @!P4 STG.E.U8 desc[UR36][R12.64], R3 ;  /* 0x000000030c00c986 */ /* 0x0001e2000c101124 */
[----:B------:R-:W-:Y:S05]  /*2c10*/  @P3 BRA `(.L_x_37) ;  /* 0x00000000000c3947 */ /* 0x000fea0003800000 */
[----:B--2---:R-:W0:Y:S02]  /*2c20*/  LDG.E.U8 R33, desc[UR36][R36.64+0x1] ;  /* 0x0000012424217981 */ /* 0x004e24000c1e1100 */
[----:B0-----:R-:W-:-:S05]  /*2c30*/  PRMT R3, R33, 0x8880, RZ ;  /* 0x0000888021037816 */ /* 0x001fca00000000ff */
[----:B------:R-:W-:-:S07]  /*2c40*/  IMAD R6, R3, R32, RZ ;  /* 0x0000002003067224 */ /* 0x000fce00078e02ff */
.L_x_37:
[----:B------:R-:W-:Y:S05]  /*2c50*/  BSYNC B1 ;  /* 0x0000000000017941 */ /* 0x000fea0003800000 */
.L_x_36:
[----:B------:R-:W-:Y:S01]  /*2c60*/  @!P3 IMAD R27, R27, R23, R6 ;  /* 0x000000171b1bb224 */ /* 0x000fe200078e0206 */
[C---:B------:R-:W-:Y:S01]  /*2c70*/  ISETP.LT.OR P0, PT, R45.reuse, 0x1, !P2 ;  /* 0x000000012d00780c */ /* 0x040fe20005701670 */
[----:B------:R-:W-:Y:S01]  /*2c80*/  BSSY B1, `(.L_x_38) ;  /* 0x0000008000017945 */ /* 0x000fe20003800000 */
[C---:B------:R-:W-:Y:S02]  /*2c90*/  ISETP.LT.OR P2, PT, R45.reuse, 0x2, !P2 ;  /* 0x000000022d00780c */ /* 0x040fe40005741670 */
[----:B------:R4:W-:Y:S01]  /*2ca0*/  @!P3 STG.E.U8 desc[UR36][R12.64+0x1], R27 ;  /* 0x0000011b0c00b986 */ /* 0x0009e2000c101124 */
[----:B------:R-:W-:-:S08]  /*2cb0*/  ISETP.LT.OR P4, PT, R45, 0x1, !P1 ;  /* 0x000000012d00780c */ /* 0x000fd00004f81670 */
[----:B------:R-:W-:Y:S05]  /*2cc0*/  @P0 BRA `(.L_x_39) ;  /* 0x00000000000c0947 */ /* 0x000fea0003800000 */
[----:B--2---:R-:W0:Y:S02]  /*2cd0*/  LDG.E.U8 R33, desc[UR36][R34.64] ;  /* 0x0000002422217981 */ /* 0x004e24000c1e1100 */
[----:B0-----:R-:W-:-:S05]  /*2ce0*/  PRMT R3, R33, 0x8880, RZ ;  /* 0x0000888021037816 */ /* 0x001fca00000000ff */
[----:B------:R-:W-:-:S07]  /*2cf0*/  IMAD R6, R3, R32, RZ ;  /* 0x0000002003067224 */ /* 0x000fce00078e02ff */
.L_x_39:
[----:B------:R-:W-:Y:S05]  /*2d00*/  BSYNC B1 ;  /* 0x0000000000017941 */ /* 0x000fea0003800000 */
.L_x_38:
[----:B0-----:R-:W-:Y:S01]  /*2d10*/  @!P0 IMAD R3, R28, R23, R6 ;  /* 0x000000171c038224 */ /* 0x001fe200078e0206 */
[----:B------:R-:W-:Y:S01]  /*2d20*/  BSSY B1, `(.L_x_40) ;  /* 0x0000007000017945 */ /* 0x000fe20003800000 */
[----:B------:R-:W-:-:S03]  /*2d30*/  IMAD.X R5, R8, 0x1, R43, P5 ;  /* 0x0000000108057824 */ /* 0x000fc600028e062b */
[----:B------:R0:W-:Y:S01]  /*2d40*/  @!P0 STG.E.U8 desc[UR36][R14.64], R3 ;  /* 0x000000030e008986 */ /* 0x0001e2000c101124 */
[----:B------:R-:W-:Y:S05]  /*2d50*/  @P2 BRA `(.L_x_41) ;  /* 0x00000000000c2947 */ /* 0x000fea0003800000 */
[----:B--2---:R-:W0:Y:S02]  /*2d60*/  LDG.E.U8 R33, desc[UR36][R34.64+0x1] ;  /* 0x0000012422217981 */ /* 0x004e24000c1e1100 */
[----:B0-----:R-:W-:-:S05]  /*2d70*/  PRMT R3, R33, 0x8880, RZ ;  /* 0x0000888021037816 */ /* 0x001fca00000000ff */
[----:B------:R-:W-:-:S07]  /*2d80*/  IMAD R6, R3, R32, RZ ;  /* 0x0000002003067224 */ /* 0x000fce00078e02ff */
.L_x_41:
[----:B------:R-:W-:Y:S05]  /*2d90*/  BSYNC B1 ;  /* 0x0000000000017941 */ /* 0x000fea0003800000 */
.L_x_40:
[----:B------:R-:W-:Y:S01]  /*2da0*/  @!P2 IMAD R29, R29, R23, R6 ;  /* 0x000000171d1da224 */ /* 0x000fe200078e0206 */
[----:B------:R-:W-:Y:S04]  /*2db0*/  BSSY B1, `(.L_x_42) ;  /* 0x0000006000017945 */ /* 0x000fe80003800000 */
[----:B------:R0:W-:Y:S01]  /*2dc0*/  @!P2 STG.E.U8 desc[UR36][R14.64+0x1], R29 ;  /* 0x0000011d0e00a986 */ /* 0x0001e2000c101124 */
[----:B------:R-:W-:Y:S05]  /*2dd0*/  @P4 BRA `(.L_x_43) ;  /* 0x00000000000c4947 */ /* 0x000fea0003800000 */
[----:B--2---:R-:W0:Y:S02]  /*2de0*/  LDG.E.U8 R33, desc[UR36][R4.64] ;  /* 0x0000002404217981 */ /* 0x004e24000c1e1100 */
[----:B0-----:R-:W-:-:S05]  /*2df0*/  PRMT R3, R33, 0x8880, RZ ;  /* 0x0000888021037816 */ /* 0x001fca00000000ff */
[----:B------:R-:W-:-:S07]  /*2e00*/  IMAD R6, R3, R32, RZ ;  /* 0x0000002003067224 */ /* 0x000fce00078e02ff */
.L_x_43:
[----:B------:R-:W-:Y:S05]  /*2e10*/  BSYNC B1 ;  /* 0x0000000000017941 */ /* 0x000fea0003800000 */
.L_x_42:
[----:B0-----:R-:W-:Y:S01]  /*2e20*/  @!P4 IMAD R3, R30, R23, R6 ;  /* 0x000000171e03c224 */ /* 0x001fe200078e0206 */
[----:B------:R-:W-:Y:S01]  /*2e30*/  ISETP.LT.OR P1, PT, R45, 0x2, !P1 ;  /* 0x000000022d00780c */ /* 0x000fe20004f21670 */
[----:B------:R-:W-:Y:S03]  /*2e40*/  BSSY B1, `(.L_x_44) ;  /* 0x0000006000017945 */ /* 0x000fe60003800000 */
[----:B------:R0:W-:Y:S09]  /*2e50*/  @!P4 STG.E.U8 desc[UR36][R20.64], R3 ;  /* 0x000000031400c986 */ /* 0x0001f2000c101124 */
[----:B------:R-:W-:Y:S05]  /*2e60*/  @P1 BRA `(.L_x_45) ;  /* 0x00000000000c1947 */ /* 0x000fea0003800000 */
[----:B--2---:R-:W0:Y:S02]  /*2e70*/  LDG.E.U8 R33, desc[UR36][R4.64+0x1] ;  /* 0x0000012404217981 */ /* 0x004e24000c1e1100 */
[----:B0-----:R-:W-:-:S05]  /*2e80*/  PRMT R3, R33, 0x8880, RZ ;  /* 0x0000888021037816 */ /* 0x001fca00000000ff */
[----:B------:R-:W-:-:S07]  /*2e90*/  IMAD R6, R3, R32, RZ ;  /* 0x0000002003067224 */ /* 0x000fce00078e02ff */
.L_x_45:
[----:B------:R-:W-:Y:S05]  /*2ea0*/  BSYNC B1 ;  /* 0x0000000000017941 */ /* 0x000fea0003800000 */
.L_x_44:
[----:B------:R-:W-:Y:S01]  /*2eb0*/  IMAD R31, R31, R23, R6 ;  /* 0x000000171f1f7224 */ /* 0x000fe200078e0206 */
[----:B------:R-:W-:Y:S06]  /*2ec0*/  @P1 BRA `(.L_x_46) ;  /* 0x0000000000781947 */ /* 0x000fec0003800000 */
[----:B------:R0:W-:Y:S01]  /*2ed0*/  STG.E.U8 desc[UR36][R20.64+0x1], R31 ;  /* 0x0000011f14007986 */ /* 0x0001e2000c101124 */
[----:B------:R-:W-:Y:S05]  /*2ee0*/  BRA `(.L_x_46) ;  /* 0x0000000000707947 */ /* 0x000fea0003800000 */
.L_x_29:
[C---:B------:R-:W-:Y:S02]  /*2ef0*/  ISETP.GE.AND P1, PT, R44.reuse, 0x1, PT ;  /* 0x000000012c00780c */ /* 0x040fe40003f26270 */
[C---:B------:R-:W-:Y:S02]  /*2f00*/  ISETP.GE.AND P4, PT, R44.reuse, 0x9, PT ;  /* 0x000000092c00780c */ /* 0x040fe40003f86270 */
[C---:B------:R-:W-:Y:S02]  /*2f10*/  ISETP.LT.OR P3, PT, R45.reuse, 0x1, !P1 ;  /* 0x000000012d00780c */ /* 0x040fe40004f61670 */
[----:B------:R-:W-:Y:S02]  /*2f20*/  ISETP.LT.OR P1, PT, R45, 0x2, !P1 ;  /* 0x000000022d00780c */ /* 0x000fe40004f21670 */
[C---:B------:R-:W-:Y:S02]  /*2f30*/  ISETP.GE.AND P2, PT, R44.reuse, 0x81, PT ;  /* 0x000000812c00780c */ /* 0x040fe40003f46270 */
[----:B------:R-:W-:-:S04]  /*2f40*/  ISETP.GE.AND P0, PT, R44, 0x89, PT ;  /* 0x000000892c00780c */ /* 0x000fc80003f06270 */
[C---:B------:R-:W-:Y:S02]  /*2f50*/  ISETP.LT.OR P5, PT, R45.reuse, 0x1, !P0 ;  /* 0x000000012d00780c */ /* 0x040fe400047a1670 */
[----:B------:R-:W-:Y:S01]  /*2f60*/  ISETP.LT.OR P0, PT, R45, 0x2, !P0 ;  /* 0x000000022d00780c */ /* 0x000fe20004701670 */
[-C--:B------:R-:W-:Y:S02]  /*2f70*/  @!P3 IMAD R3, R24, R23.reuse, RZ ;  /* 0x000000171803b224 */ /* 0x080fe400078e02ff */
[----:B------:R-:W-:-:S03]  /*2f80*/  @!P1 IMAD R25, R25, R23, RZ ;  /* 0x0000001719199224 */ /* 0x000fc600078e02ff */
[----:B------:R0:W-:Y:S01]  /*2f90*/  @!P3 STG.E.U8 desc[UR36][R10.64], R3 ;  /* 0x000000030a00b986 */ /* 0x0001e2000c101124 */
[----:B------:R-:W-:-:S03]  /*2fa0*/  ISETP.LT.OR P3, PT, R45, 0x1, !P4 ;  /* 0x000000012d00780c */ /* 0x000fc60006761670 */
[----:B------:R1:W-:Y:S01]  /*2fb0*/  @!P1 STG.E.U8 desc[UR36][R10.64+0x1], R25 ;  /* 0x000001190a009986 */ /* 0x0003e2000c101124 */
[C---:B------:R-:W-:Y:S02]  /*2fc0*/  ISETP.LT.OR P1, PT, R45.reuse, 0x2, !P4 ;  /* 0x000000022d00780c */ /* 0x040fe40006721670 */
[----:B------:R-:W-:Y:S01]  /*2fd0*/  ISETP.LT.OR P4, PT, R45, 0x1, !P2 ;  /* 0x000000012d00780c */ /* 0x000fe20005781670 */
[-C--:B------:R-:W-:Y:S01]  /*2fe0*/  @!P0 IMAD R31, R31, R23.reuse, RZ ;  /* 0x000000171f1f8224 */ /* 0x080fe200078e02ff */
[----:B------:R-:W-:Y:S01]  /*2ff0*/  ISETP.LT.OR P2, PT, R45, 0x2, !P2 ;  /* 0x000000022d00780c */ /* 0x000fe20005741670 */
[----:B0-----:R-:W-:-:S04]  /*3000*/  @!P5 IMAD R3, R30, R23, RZ ;  /* 0x000000171e03d224 */ /* 0x001fc800078e02ff */
[----:B------:R-:W-:-:S04]  /*3010*/  @!P3 IMAD R5, R26, R23, RZ ;  /* 0x000000171a05b224 */ /* 0x000fc800078e02ff */
[-C--:B------:R-:W-:Y:S01]  /*3020*/  @!P1 IMAD R27, R27, R23.reuse, RZ ;  /* 0x000000171b1b9224 */ /* 0x080fe200078e02ff */
[----:B------:R1:W-:Y:S01]  /*3030*/  @!P3 STG.E.U8 desc[UR36][R12.64], R5 ;  /* 0x000000050c00b986 */ /* 0x0003e2000c101124 */
[-C--:B------:R-:W-:Y:S02]  /*3040*/  @!P4 IMAD R7, R28, R23.reuse, RZ ;  /* 0x000000171c07c224 */ /* 0x080fe400078e02ff */
[----:B------:R-:W-:Y:S01]  /*3050*/  @!P2 IMAD R29, R29, R23, RZ ;  /* 0x000000171d1da224 */ /* 0x000fe200078e02ff */
[----:B------:R1:W-:Y:S04]  /*3060*/  @!P1 STG.E.U8 desc[UR36][R12.64+0x1], R27 ;  /* 0x0000011b0c009986 */ /* 0x0003e8000c101124 */
[----:B------:R1:W-:Y:S04]  /*3070*/  @!P4 STG.E.U8 desc[UR36][R14.64], R7 ;  /* 0x000000070e00c986 */ /* 0x0003e8000c101124 */
[----:B------:R1:W-:Y:S04]  /*3080*/  @!P2 STG.E.U8 desc[UR36][R14.64+0x1], R29 ;  /* 0x0000011d0e00a986 */ /* 0x0003e8000c101124 */
[----:B------:R1:W-:Y:S04]  /*3090*/  @!P5 STG.E.U8 desc[UR36][R20.64], R3 ;  /* 0x000000031400d986 */ /* 0x0003e8000c101124 */
[----:B------:R1:W-:Y:S02]  /*30a0*/  @!P0 STG.E.U8 desc[UR36][R20.64+0x1], R31 ;  /* 0x0000011f14008986 */ /* 0x0003e4000c101124 */
.L_x_46:
[----:B------:R-:W-:Y:S05]  /*30b0*/  BSYNC B0 ;  /* 0x0000000000007941 */ /* 0x000fea0003800000 */
.L_x_28:
[----:B------:R-:W-:Y:S01]  /*30c0*/  ULDC UR4, c[0x0][0xc] ;  /* 0x0000030000047ab9 */ /* 0x000fe20000000800 */
[----:B------:R-:W-:Y:S01]  /*30d0*/  ULDC UR5, c[0x0][0x10] ;  /* 0x0000040000057ab9 */ /* 0x000fe20000000800 */
[----:B01----:R-:W0:Y:S01]  /*30e0*/  LDC R3, c[0x0][0x14] ;  /* 0x00000500ff037b82 */ /* 0x003e220000000800 */
[----:B------:R-:W-:Y:S01]  /*30f0*/  UIMAD.WIDE.U32 UR4, UR4, UR5, URZ ;  /* 0x00000005040472a5 */ /* 0x000fe2000f8e003f */
[----:B------:R-:W-:Y:S01]  /*3100*/  PRMT R2, RZ, 0x7610, R2 ;  /* 0x00007610ff027816 */ /* 0x000fe20000000002 */
[----:B------:R-:W-:Y:S02]  /*3110*/  IMAD.MOV.U32 R34, RZ, RZ, -0x1 ;  /* 0xffffffffff227424 */ /* 0x000fe400078e00ff */
[----:B------:R-:W-:Y:S02]  /*3120*/  IMAD.MOV.U32 R37, RZ, RZ, -0x1 ;  /* 0xffffffffff257424 */ /* 0x000fe400078e00ff */
[----:B0-----:R-:W-:-:S04]  /*3130*/  IMAD.WIDE.U32 R18, R3, UR4, R18 ;  /* 0x0000000403127c25 */ /* 0x001fc8000f8e0012 */
[----:B------:R-:W-:Y:S01]  /*3140*/  IMAD R3, R3, UR5, RZ ;  /* 0x0000000503037c24 */ /* 0x000fe2000f8e02ff */
[----:B------:R-:W-:Y:S02]  /*3150*/  ULDC.64 UR4, c[0x0][0x650] ;  /* 0x0001940000047ab9 */ /* 0x000fe40000000a00 */
[----:B------:R-:W-:Y:S01]  /*3160*/  ISETP.GE.U32.AND P0, PT, R18, UR4, PT ;  /* 0x0000000412007c0c */ /* 0x000fe2000bf06070 */
[----:B------:R-:W-:-:S05]  /*3170*/  IMAD.IADD R19, R19, 0x1, R3 ;  /* 0x0000000113137824 */ /* 0x000fca00078e0203 */
[----:B------:R-:W-:-:S13]  /*3180*/  ISETP.GE.U32.AND.EX P0, PT, R19, UR5, PT, P0 ;  /* 0x0000000513007c0c */ /* 0x000fda000bf06100 */
[----:B------:R-:W-:Y:S05]  /*3190*/  @P0 BRA `(.L_x_47) ;  /* 0x0000000400640947 */ /* 0x000fea0003800000 */
[----:B---3--:R-:W0:Y:S01]  /*31a0*/  S2R R10, SR_CTAID.X ;  /* 0x00000000000a7919 */ /* 0x008e220000002500 */
[----:B------:R-:W1:Y:S01]  /*31b0*/  LDC.64 R8, c[0x0][0x628] ;  /* 0x00018a00ff087b82 */ /* 0x000e620000000a00 */
[----:B------:R-:W-:Y:S01]  /*31c0*/  ULDC UR4, c[0x0][0x150] ;  /* 0x0000540000047ab9 */ /* 0x000fe20000000800 */
[----:B------:R-:W-:Y:S01]  /*31d0*/  IMAD.MOV.U32 R6, RZ, RZ, R18 ;  /* 0x000000ffff067224 */ /* 0x000fe200078e0012 */
[----:B------:R-:W3:Y:S01]  /*31e0*/  S2R R20, SR_CTAID.Y ;  /* 0x0000000000147919 */ /* 0x000ee20000002600 */
[----:B------:R-:W-:-:S04]  /*31f0*/  IMAD.MOV.U32 R7, RZ, RZ, R19 ;  /* 0x000000ffff077224 */ /* 0x000fc800078e0013 */
[----:B------:R-:W2:Y:S08]  /*3200*/  LDC R15, c[0x0][0x144] ;  /* 0x00005100ff0f7b82 */ /* 0x000eb00000000800 */
[----:B------:R-:W2:Y:S08]  /*3210*/  LDC R0, c[0x0][0x630] ;  /* 0x00018c00ff007b82 */ /* 0x000eb00000000800 */
[----:B----4-:R-:W4:Y:S01]  /*3220*/  LDC.64 R12, c[0x0][0x620] ;  /* 0x00018800ff0c7b82 */ /* 0x010f220000000a00 */
[----:B-1----:R-:W-:-:S04]  /*3230*/  ISETP.NE.U32.AND P0, PT, R8, RZ, PT ;  /* 0x000000ff0800720c */ /* 0x002fc80003f05070 */
[----:B------:R-:W-:Y:S02]  /*3240*/  ISETP.NE.AND.EX P0, PT, R9, RZ, PT, P0 ;  /* 0x000000ff0900720c */ /* 0x000fe40003f05300 */
[----:B0-----:R-:W-:-:S05]  /*3250*/  I2FP.F32.U32 R2, R10 ;  /* 0x0000000a00027245 */ /* 0x001fca0000201000 */
[----:B------:R-:W-:-:S04]  /*3260*/  FMUL R2, R2, UR4 ;  /* 0x0000000402027c20 */ /* 0x000fc80008400000 */
[----:B------:R0:W1:Y:S02]  /*3270*/  F2I.U32.TRUNC.NTZ R14, R2 ;  /* 0x00000002000e7305 */ /* 0x000064000020f000 */
[----:B--23--:R-:W-:Y:S05]  /*3280*/  @!P0 BRA `(.L_x_48) ;  /* 0x0000000000288947 */ /* 0x00cfea0003800000 */
[----:B------:R-:W2:Y:S02]  /*3290*/  LDC R3, c[0x0][0x634] ;  /* 0x00018d00ff037b82 */ /* 0x000ea40000000800 */
[----:B--2---:R-:W-:-:S05]  /*32a0*/  IADD3 R7, P0, R18, R3, RZ ;  /* 0x0000000312077210 */ /* 0x004fca0007f1e0ff */
[----:B------:R-:W-:-:S04]  /*32b0*/  IMAD.X R11, RZ, RZ, R19, P0 ;  /* 0x000000ffff0b7224 */ /* 0x000fc800000e0613 */
[----:B0-----:R-:W-:-:S04]  /*32c0*/  IMAD.WIDE.U32 R2, R11, R8, RZ ;  /* 0x000000080b027225 */ /* 0x001fc800078e00ff */
[----:B------:R-:W-:-:S04]  /*32d0*/  IMAD.WIDE.U32 R4, P0, R7, R9, R2 ;  /* 0x0000000907047225 */ /* 0x000fc80007800002 */
[----:B------:R-:W-:-:S04]  /*32e0*/  IMAD.WIDE.U32 R2, R7, R8, RZ ;  /* 0x0000000807027225 */ /* 0x000fc800078e00ff */
[----:B------:R-:W-:Y:S01]  /*32f0*/  IMAD.X R7, RZ, RZ, RZ, P0 ;  /* 0x000000ffff077224 */ /* 0x000fe200000e06ff */
[----:B------:R-:W-:Y:S01]  /*3300*/  IADD3 RZ, P0, R3, R4, RZ ;  /* 0x0000000403ff7210 */ /* 0x000fe20007f1e0ff */
[----:B------:R-:W-:-:S04]  /*3310*/  IMAD.MOV.U32 R6, RZ, RZ, R5 ;  /* 0x000000ffff067224 */ /* 0x000fc800078e0005 */
[----:B------:R-:W-:-:S08]  /*3320*/  IMAD.WIDE.U32.X R6, R11, R9, R6, P0 ;  /* 0x000000090b067225 */ /* 0x000fd000000e0406 */
.L_x_48:
[----:B------:R-:W2:Y:S01]  /*3330*/  LDC.64 R26, c[0x0][0x640] ;  /* 0x00019000ff1a7b82 */ /* 0x000ea20000000a00 */
[-CC-:B------:R-:W-:Y:S01]  /*3340*/  SHF.R.U64 R37, R6, R0.reuse, R7.reuse ;  /* 0x0000000006257219 */ /* 0x180fe20000001207 */
[----:B-1----:R-:W-:Y:S01]  /*3350*/  IMAD.MOV R14, RZ, RZ, -R14 ;  /* 0x000000ffff0e7224 */ /* 0x002fe200078e0a0e */
[----:B------:R-:W-:Y:S01]  /*3360*/  SHF.R.U32.HI R0, RZ, R0, R7 ;  /* 0x00000000ff007219 */ /* 0x000fe20000011607 */
[----:B------:R-:W-:Y:S01]  /*3370*/  ULDC UR4, c[0x0][0x154] ;  /* 0x0000550000047ab9 */ /* 0x000fe20000000800 */
[----:B------:R-:W-:Y:S01]  /*3380*/  IADD3 R5, P0, RZ, -R37, RZ ;  /* 0x80000025ff057210 */ /* 0x000fe20007f1e0ff */
[----:B------:R-:W-:Y:S02]  /*3390*/  IMAD R15, R15, R14, R10 ;  /* 0x0000000e0f0f7224 */ /* 0x000fe400078e020a */
[----:B------:R-:W1:Y:S01]  /*33a0*/  LDC R4, c[0x0][0x618] ;  /* 0x00018600ff047b82 */ /* 0x000e620000000800 */
[----:B------:R-:W-:Y:S02]  /*33b0*/  IMAD.MOV.U32 R7, RZ, RZ, 0x1 ;  /* 0x00000001ff077424 */ /* 0x000fe400078e00ff */
[----:B------:R-:W-:-:S04]  /*33c0*/  IMAD.X R3, RZ, RZ, ~R0, P0 ;  /* 0x000000ffff037224 */ /* 0x000fc800000e0e00 */
[-C--:B----4-:R-:W-:Y:S01]  /*33d0*/  IMAD R0, R3, R12.reuse, RZ ;  /* 0x0000000c03007224 */ /* 0x090fe200078e02ff */
[----:B------:R-:W3:Y:S01]  /*33e0*/  LDC R6, c[0x0][0x608] ;  /* 0x00018200ff067b82 */ /* 0x000ee20000000800 */
[----:B0-----:R-:W-:-:S04]  /*33f0*/  IMAD.WIDE.U32 R2, R5, R12, R18 ;  /* 0x0000000c05027225 */ /* 0x001fc800078e0012 */
[----:B------:R-:W-:Y:S01]  /*3400*/  IMAD R5, R5, R13, R0 ;  /* 0x0000000d05057224 */ /* 0x000fe200078e0200 */
[----:B------:R-:W-:Y:S02]  /*3410*/  I2FP.F32.U32 R0, R20 ;  /* 0x0000001400007245 */ /* 0x000fe40000201000 */
[----:B------:R-:W0:Y:S01]  /*3420*/  LDC R24, c[0x0][0x658] ;  /* 0x00019600ff187b82 */ /* 0x000e220000000800 */
[----:B------:R-:W-:Y:S01]  /*3430*/  IMAD.IADD R3, R3, 0x1, R5 ;  /* 0x0000000103037824 */ /* 0x000fe200078e0205 */
[----:B--2---:R-:W-:Y:S01]  /*3440*/  ISETP.NE.U32.AND P0, PT, R26, RZ, PT ;  /* 0x000000ff1a00720c */ /* 0x004fe20003f05070 */
[----:B------:R-:W-:Y:S01]  /*3450*/  FMUL R0, R0, UR4 ;  /* 0x0000000400007c20 */ /* 0x000fe20008400000 */
[----:B------:R-:W-:Y:S02]  /*3460*/  IMAD.MOV.U32 R5, RZ, RZ, -0x1 ;  /* 0xffffffffff057424 */ /* 0x000fe400078e00ff */
[----:B------:R-:W-:Y:S01]  /*3470*/  ISETP.NE.AND.EX P0, PT, R27, RZ, PT, P0 ;  /* 0x000000ff1b00720c */ /* 0x000fe20003f05300 */
[----:B------:R2:W4:Y:S01]  /*3480*/  F2I.U32.TRUNC.NTZ R12, R0 ;  /* 0x00000000000c7305 */ /* 0x000522000020f000 */
[----:B------:R-:W2:Y:S01]  /*3490*/  LDC R13, c[0x0][0x148] ;  /* 0x00005200ff0d7b82 */ /* 0x000ea20000000800 */
[----:B-1----:R-:W-:-:S02]  /*34a0*/  SHF.R.U64 R10, R2, R4, R3 ;  /* 0x00000004020a7219 */ /* 0x002fc40000001203 */
[----:B------:R-:W-:-:S05]  /*34b0*/  SHF.R.U32.HI R3, RZ, R4, R3 ;  /* 0x00000004ff037219 */ /* 0x000fca0000011603 */
[----:B------:R-:W1:Y:S01]  /*34c0*/  LDC R14, c[0x0][0x600] ;  /* 0x00018000ff0e7b82 */ /* 0x000e620000000800 */
[-CC-:B---3--:R-:W-:Y:S02]  /*34d0*/  SHF.R.U64 R8, R10, R6.reuse, R3.reuse ;  /* 0x000000060a087219 */ /* 0x188fe40000001203 */
[----:B------:R-:W-:-:S05]  /*34e0*/  SHF.R.U32.HI R3, RZ, R6, R3 ;  /* 0x00000006ff037219 */ /* 0x000fca0000011603 */
[----:B------:R-:W3:Y:S01]  /*34f0*/  LDC R25, c[0x0][0x648] ;  /* 0x00019200ff197b82 */ /* 0x000ee20000000800 */
[-CC-:B0-----:R-:W-:Y:S02]  /*3500*/  SHF.R.U64 R11, R8, R24.reuse, R3.reuse ;  /* 0x00000018080b7219 */ /* 0x181fe40000001203 */
[-C--:B------:R-:W-:Y:S02]  /*3510*/  SHF.L.U32 R5, R5, R24.reuse, RZ ;  /* 0x0000001805057219 */ /* 0x080fe400000006ff */
[-C--:B------:R-:W-:Y:S01]  /*3520*/  SHF.R.U32.HI R3, RZ, R24.reuse, R3 ;  /* 0x00000018ff037219 */ /* 0x080fe20000011603 */
[----:B------:R-:W-:Y:S01]  /*3530*/  IMAD.MOV.U32 R2, RZ, RZ, R11 ;  /* 0x000000ffff027224 */ /* 0x000fe200078e000b */
[----:B------:R-:W-:Y:S01]  /*3540*/  SHF.L.U32 R24, R7, R24, RZ ;  /* 0x0000001807187219 */ /* 0x000fe200000006ff */
[----:B------:R-:W0:Y:S01]  /*3550*/  LDC R28, c[0x0][0x638] ;  /* 0x00018e00ff1c7b82 */ /* 0x000e220000000800 */
[----:B------:R-:W-:-:S07]  /*3560*/  LOP3.LUT R21, RZ, R5, RZ, 0x33, !PT ;  /* 0x00000005ff157212 */ /* 0x000fce00078e33ff */
[----:B------:R-:W0:Y:S01]  /*3570*/  LDC R29, c[0x0][0x610] ;  /* 0x00018400ff1d7b82 */ /* 0x000e220000000800 */
[----:B----4-:R-:W-:Y:S05]  /*3580*/  @!P0 BRA `(.L_x_49) ;  /* 0x0000000000288947 */ /* 0x010fea0003800000 */
[----:B--2---:R-:W2:Y:S02]  /*3590*/  LDC R0, c[0x0][0x64c] ;  /* 0x00019300ff007b82 */ /* 0x004ea40000000800 */
[----:B--2---:R-:W-:-:S05]  /*35a0*/  IADD3 R7, P0, R11, R0, RZ ;  /* 0x000000000b077210 */ /* 0x004fca0007f1e0ff */
        /* <DEDUP_REMOVED lines=8> */
.L_x_49:
[----:B------:R-:W-:Y:S01]  /*3630*/  ISETP.NE.AND P0, PT, R22, 0x1, PT ;  /* 0x000000011600780c */ /* 0x000fe20003f05270 */
[----:B-1----:R-:W-:Y:S01]  /*3640*/  VIADD R5, R14, 0xffffffff ;  /* 0xffffffff0e057836 */ /* 0x002fe20000000000 */
[----:B--23--:R-:W-:Y:S01]  /*3650*/  SHF.R.U64 R0, R2, R25, R3 ;  /* 0x0000001902007219 */ /* 0x00cfe20000001203 */
[----:B------:R-:W-:Y:S01]  /*3660*/  IMAD.MOV R12, RZ, RZ, -R12 ;  /* 0x000000ffff0c7224 */ /* 0x000fe200078e0a0c */
[----:B------:R-:W-:Y:S01]  /*3670*/  LOP3.LUT R3, R8, R21, RZ, 0xc0, !PT ;  /* 0x0000001508037212 */ /* 0x000fe200078ec0ff */
[----:B------:R-:W-:Y:S02]  /*3680*/  IMAD.MOV.U32 R4, RZ, RZ, 0x1 ;  /* 0x00000001ff047424 */ /* 0x000fe400078e00ff */
[----:B------:R-:W-:Y:S02]  /*3690*/  IMAD.MOV R2, RZ, RZ, -R0 ;  /* 0x000000ffff027224 */ /* 0x000fe400078e0a00 */
[----:B------:R-:W-:Y:S01]  /*36a0*/  IMAD R0, R24, R0, R3 ;  /* 0x0000000018007224 */ /* 0x000fe200078e0203 */
[----:B------:R-:W-:Y:S01]  /*36b0*/  LOP3.LUT R3, R10, R5, RZ, 0xc0, !PT ;  /* 0x000000050a037212 */ /* 0x000fe200078ec0ff */
[----:B0-----:R-:W-:-:S02]  /*36c0*/  IMAD R2, R2, R28, R11 ;  /* 0x0000001c02027224 */ /* 0x001fc400078e020b */
[----:B------:R-:W-:Y:S02]  /*36d0*/  @P0 IMAD R15, R13, R12, R20 ;  /* 0x0000000c0d0f0224 */ /* 0x000fe400078e0214 */
[----:B------:R-:W-:Y:S01]  /*36e0*/  IMAD R3, R2, R14, R3 ;  /* 0x0000000e02037224 */ /* 0x000fe200078e0203 */
[----:B------:R-:W-:Y:S01]  /*36f0*/  PRMT R2, R4, 0x7610, R2 ;  /* 0x0000761004027816 */ /* 0x000fe20000000002 */
[----:B------:R-:W-:-:S05]  /*3700*/  IMAD R0, R0, R29, R15 ;  /* 0x0000001d00007224 */ /* 0x000fca00078e020f */
[----:B------:R-:W-:Y:S02]  /*3710*/  SEL R34, R3, R0, !P0 ;  /* 0x0000000003227207 */ /* 0x000fe40004000000 */
[----:B------:R-:W-:-:S07]  /*3720*/  SEL R0, R0, R3, !P0 ;  /* 0x0000000300007207 */ /* 0x000fce0004000000 */
.L_x_47:
[----:B------:R-:W-:Y:S01]  /*3730*/  LOP3.LUT P0, RZ, R2, 0xff, RZ, 0xc0, !PT ;  /* 0x000000ff02ff7812 */ /* 0x000fe2000780c0ff */
[----:B------:R-:W-:-:S12]  /*3740*/  IMAD.MOV.U32 R35, RZ, RZ, R0 ;  /* 0x000000ffff237224 */ /* 0x000fd800078e0000 */
[----:B------:R-:W-:Y:S05]  /*3750*/  @P0 BRA `(.L_x_50) ;  /* 0xffffffd400f80947 */ /* 0x000fea000383ffff */
[----:B------:R-:W-:Y:S05]  /*3760*/  EXIT ;  /* 0x000000000000794d */ /* 0x000fea0003800000 */
.L_x_3:
[----:B0-----:R-:W-:Y:S01]  /*3770*/  ULDC.64 UR4, c[0x0][0x650] ;  /* 0x0001940000047ab9 */ /* 0x001fe20000000a00 */
        /* <DEDUP_REMOVED lines=25> */
.L_x_52:
[-CC-:B------:R-:W-:Y:S01]  /*3910*/  SHF.R.U64 R13, R10, R14.reuse, R11.reuse ;  /* 0x0000000e0a0d7219 */ /* 0x180fe2000000120b */
[----:B------:R-:W0:Y:S01]  /*3920*/  LDC R12, c[0x0][0x618] ;  /* 0x00018600ff0c7b82 */ /* 0x000e220000000800 */
[----:B------:R-:W-:Y:S01]  /*3930*/  SHF.R.U32.HI R3, RZ, R14, R11 ;  /* 0x0000000eff037219 */ /* 0x000fe2000001160b */
[----:B------:R-:W-:Y:S01]  /*3940*/  ULDC UR4, c[0x0][0x150] ;  /* 0x0000540000047ab9 */ /* 0x000fe20000000800 */
[----:B------:R-:W-:Y:S02]  /*3950*/  IADD3 R5, P0, RZ, -R13, RZ ;  /* 0x8000000dff057210 */ /* 0x000fe40007f1e0ff */
[----:B------:R-:W-:-:S03]  /*3960*/  I2FP.F32.U32 R6, R2 ;  /* 0x0000000200067245 */ /* 0x000fc60000201000 */
[----:B------:R-:W1:Y:S01]  /*3970*/  LDC.64 R26, c[0x0][0x640] ;  /* 0x00019000ff1a7b82 */ /* 0x000e620000000a00 */
[----:B------:R-:W-:Y:S02]  /*3980*/  IMAD.X R3, RZ, RZ, ~R3, P0 ;  /* 0x000000ffff037224 */ /* 0x000fe400000e0e03 */
[----:B------:R-:W-:Y:S01]  /*3990*/  FMUL R9, R6, UR4 ;  /* 0x0000000406097c20 */ /* 0x000fe20008400000 */
[----:B------:R-:W-:Y:S01]  /*39a0*/  IMAD.WIDE.U32 R6, R5, R20, R18 ;  /* 0x0000001405067225 */ /* 0x000fe200078e0012 */
[----:B------:R-:W-:-:S03]  /*39b0*/  ULDC UR4, c[0x0][0x154] ;  /* 0x0000550000047ab9 */ /* 0x000fc60000000800 */
[----:B------:R-:W-:Y:S01]  /*39c0*/  IMAD R8, R3, R20, RZ ;  /* 0x0000001403087224 */ /* 0x000fe200078e02ff */
[----:B------:R-:W2:Y:S01]  /*39d0*/  LDC R11, c[0x0][0x144] ;  /* 0x00005100ff0b7b82 */ /* 0x000ea20000000800 */
[----:B------:R-:W3:Y:S02]  /*39e0*/  F2I.U32.TRUNC.NTZ R9, R9 ;  /* 0x0000000900097305 */ /* 0x000ee4000020f000 */
[----:B------:R-:W-:Y:S02]  /*39f0*/  IMAD R3, R5, R21, R8 ;  /* 0x0000001505037224 */ /* 0x000fe400078e0208 */
[----:B------:R-:W-:Y:S02]  /*3a00*/  IMAD.MOV.U32 R8, RZ, RZ, 0x1 ;  /* 0x00000001ff087424 */ /* 0x000fe400078e00ff */
[----:B------:R-:W-:Y:S01]  /*3a10*/  IMAD.IADD R3, R7, 0x1, R3 ;  /* 0x0000000107037824 */ /* 0x000fe200078e0203 */
[----:B------:R-:W4:Y:S04]  /*3a20*/  LDC R14, c[0x0][0x608] ;  /* 0x00018200ff0e7b82 */ /* 0x000f280000000800 */
[----:B0-----:R-:W-:-:S02]  /*3a30*/  SHF.R.U64 R10, R6, R12, R3 ;  /* 0x0000000c060a7219 */ /* 0x001fc40000001203 */
[----:B------:R-:W-:Y:S02]  /*3a40*/  I2FP.F32.U32 R6, R4 ;  /* 0x0000000400067245 */ /* 0x000fe40000201000 */
[----:B------:R-:W0:Y:S01]  /*3a50*/  LDC R23, c[0x0][0x658] ;  /* 0x00019600ff177b82 */ /* 0x000e220000000800 */
[----:B-1----:R-:W-:Y:S01]  /*3a60*/  ISETP.NE.U32.AND P0, PT, R26, RZ, PT ;  /* 0x000000ff1a00720c */ /* 0x002fe20003f05070 */
[----:B---3--:R-:W-:Y:S01]  /*3a70*/  IMAD.MOV R5, RZ, RZ, -R9 ;  /* 0x000000ffff057224 */ /* 0x008fe200078e0a09 */
[----:B------:R-:W-:Y:S01]  /*3a80*/  SHF.R.U32.HI R3, RZ, R12, R3 ;  /* 0x0000000cff037219 */ /* 0x000fe20000011603 */
[----:B------:R-:W-:Y:S01]  /*3a90*/  FMUL R6, R6, UR4 ;  /* 0x0000000406067c20 */ /* 0x000fe20008400000 */
[----:B------:R-:W-:Y:S01]  /*3aa0*/  ISETP.NE.AND.EX P0, PT, R27, RZ, PT, P0 ;  /* 0x000000ff1b00720c */ /* 0x000fe20003f05300 */
[----:B------:R-:W-:Y:S02]  /*3ab0*/  IMAD.MOV.U32 R12, RZ, RZ, -0x1 ;  /* 0xffffffffff0c7424 */ /* 0x000fe400078e00ff */
[----:B------:R-:W1:Y:S01]  /*3ac0*/  LDC R21, c[0x0][0x148] ;  /* 0x00005200ff157b82 */ /* 0x000e620000000800 */
[----:B--2---:R-:W-:-:S07]  /*3ad0*/  IMAD R24, R11, R5, R2 ;  /* 0x000000050b187224 */ /* 0x004fce00078e0202 */
[----:B------:R-:W2:Y:S01]  /*3ae0*/  LDC R20, c[0x0][0x600] ;  /* 0x00018000ff147b82 */ /* 0x000ea20000000800 */
[-CC-:B----4-:R-:W-:Y:S02]  /*3af0*/  SHF.R.U64 R15, R10, R14.reuse, R3.reuse ;  /* 0x0000000e0a0f7219 */ /* 0x190fe40000001203 */
[----:B------:R-:W-:Y:S02]  /*3b00*/  SHF.R.U32.HI R2, RZ, R14, R3 ;  /* 0x0000000eff027219 */ /* 0x000fe40000011603 */
[----:B------:R3:W4:Y:S03]  /*3b10*/  F2I.U32.TRUNC.NTZ R14, R6 ;  /* 0x00000006000e7305 */ /* 0x000726000020f000 */
[----:B------:R-:W1:Y:S01]  /*3b20*/  LDC R25, c[0x0][0x648] ;  /* 0x00019200ff197b82 */ /* 0x000e620000000800 */
[-C--:B0-----:R-:W-:Y:S02]  /*3b30*/  SHF.L.U32 R5, R12, R23.reuse, RZ ;  /* 0x000000170c057219 */ /* 0x081fe400000006ff */
[----:B------:R-:W-:-:S02]  /*3b40*/  SHF.R.U64 R12, R15, R23, R2 ;  /* 0x000000170f0c7219 */ /* 0x000fc40000001202 */
[-C--:B------:R-:W-:Y:S02]  /*3b50*/  SHF.R.U32.HI R3, RZ, R23.reuse, R2 ;  /* 0x00000017ff037219 */ /* 0x080fe40000011602 */
[----:B------:R-:W-:Y:S01]  /*3b60*/  SHF.L.U32 R23, R8, R23, RZ ;  /* 0x0000001708177219 */ /* 0x000fe200000006ff */
[----:B------:R-:W0:Y:S01]  /*3b70*/  LDC R28, c[0x0][0x638] ;  /* 0x00018e00ff1c7b82 */ /* 0x000e220000000800 */
[----:B------:R-:W-:Y:S01]  /*3b80*/  LOP3.LUT R30, RZ, R5, RZ, 0x33, !PT ;  /* 0x00000005ff1e7212 */ /* 0x000fe200078e33ff */
[----:B------:R-:W-:-:S06]  /*3b90*/  IMAD.MOV.U32 R2, RZ, RZ, R12 ;  /* 0x000000ffff027224 */ /* 0x000fcc00078e000c */
[----:B------:R-:W0:Y:S01]  /*3ba0*/  LDC R29, c[0x0][0x610] ;  /* 0x00018400ff1d7b82 */ /* 0x000e220000000800 */
[----:B---34-:R-:W-:Y:S05]  /*3bb0*/  @!P0 BRA `(.L_x_53) ;  /* 0x0000000000288947 */ /* 0x018fea0003800000 */
        /* <DEDUP_REMOVED lines=10> */
.L_x_53:
[----:B------:R-:W-:Y:S01]  /*3c60*/  ISETP.NE.AND P0, PT, R22, 0x1, PT ;  /* 0x000000011600780c */ /* 0x000fe20003f05270 */
[----:B--2---:R-:W-:Y:S01]  /*3c70*/  VIADD R9, R20, 0xffffffff ;  /* 0xffffffff14097836 */ /* 0x004fe20000000000 */
[----:B-1----:R-:W-:Y:S01]  /*3c80*/  SHF.R.U64 R3, R2, R25, R3 ;  /* 0x0000001902037219 */ /* 0x002fe20000001203 */
[----:B------:R-:W-:Y:S01]  /*3c90*/  IMAD.MOV R14, RZ, RZ, -R14 ;  /* 0x000000ffff0e7224 */ /* 0x000fe200078e0a0e */
[----:B------:R-:W-:Y:S01]  /*3ca0*/  LOP3.LUT R2, R15, R30, RZ, 0xc0, !PT ;  /* 0x0000001e0f027212 */ /* 0x000fe200078ec0ff */
[----:B------:R-:W-:Y:S02]  /*3cb0*/  IMAD.MOV.U32 R6, RZ, RZ, R13 ;  /* 0x000000ffff067224 */ /* 0x000fe400078e000d */
[----:B------:R-:W-:Y:S02]  /*3cc0*/  IMAD.MOV R5, RZ, RZ, -R3 ;  /* 0x000000ffff057224 */ /* 0x000fe400078e0a03 */
[----:B------:R-:W-:Y:S01]  /*3cd0*/  IMAD R7, R23, R3, R2 ;  /* 0x0000000317077224 */ /* 0x000fe200078e0202 */
[----:B------:R-:W-:Y:S01]  /*3ce0*/  LOP3.LUT R3, R10, R9, RZ, 0xc0, !PT ;  /* 0x000000090a037212 */ /* 0x000fe200078ec0ff */
[----:B0-----:R-:W-:-:S02]  /*3cf0*/  IMAD R2, R5, R28, R12 ;  /* 0x0000001c05027224 */ /* 0x001fc400078e020c */
[----:B------:R-:W-:Y:S02]  /*3d00*/  @P0 IMAD R24, R21, R14, R4 ;  /* 0x0000000e15180224 */ /* 0x000fe400078e0204 */
[----:B------:R-:W-:Y:S02]  /*3d10*/  IMAD R2, R2, R20, R3 ;  /* 0x0000001402027224 */ /* 0x000fe400078e0203 */
[----:B------:R-:W-:Y:S02]  /*3d20*/  IMAD R7, R7, R29, R24 ;  /* 0x0000001d07077224 */ /* 0x000fe400078e0218 */
[----:B------:R-:W-:-:S03]  /*3d30*/  IMAD.MOV.U32 R5, RZ, RZ, 0x1 ;  /* 0x00000001ff057424 */ /* 0x000fc600078e00ff */
[----:B------:R-:W-:Y:S02]  /*3d40*/  SEL R12, R2, R7, !P0 ;  /* 0x00000007020c7207 */ /* 0x000fe40004000000 */
[----:B------:R-:W-:-:S07]  /*3d50*/  SEL R7, R7, R2, !P0 ;  /* 0x0000000207077207 */ /* 0x000fce0004000000 */
.L_x_51:
[----:B------:R-:W-:-:S08]  /*3d60*/  NOP ;  /* 0x0000000000007918 */ /* 0x000fd00000000000 */
[----:B------:R-:W0:-:S00]  /*3d70*/  USETMAXREG.DEALLOC.CTAPOOL 0x28 ;  /* 0x00000028000079c8 */ /* 0x000e0000080e0500 */
[----:B0-----:R-:W-:-:S13]  /*3d80*/  ISETP.NE.AND P0, PT, R0, RZ, PT ;  /* 0x000000ff0000720c */ /* 0x001fda0003f05270 */
[----:B------:R-:W-:Y:S05]  /*3d90*/  @P0 EXIT ;  /* 0x000000000000094d */ /* 0x000fea0003800000 */
[----:B------:R-:W-:Y:S01]  /*3da0*/  LOP3.LUT P0, RZ, R5, 0xff, RZ, 0xc0, !PT ;  /* 0x000000ff05ff7812 */ /* 0x000fe2000780c0ff */
[----:B------:R-:W-:Y:S02]  /*3db0*/  IMAD.MOV.U32 R0, RZ, RZ, 0x1 ;  /* 0x00000001ff007424 */ /* 0x000fe400078e00ff */
[----:B------:R-:W-:-:S10]  /*3dc0*/  IMAD.MOV.U32 R11, RZ, RZ, RZ ;  /* 0x000000ffff0b7224 */ /* 0x000fd400078e00ff */
[----:B------:R-:W-:Y:S05]  /*3dd0*/  @!P0 BRA `(.L_x_54) ;  /* 0x0000000c005c8947 */ /* 0x000fea0003800000 */
[----:B------:R-:W0:Y:S01]  /*3de0*/  LDC R0, c[0x0][0x28c] ;  /* 0x0000a300ff007b82 */ /* 0x000e220000000800 */
[----:B------:R-:W-:Y:S01]  /*3df0*/  BSSY B0, `(.L_x_54) ;  /* 0x00000d5000007945 */ /* 0x000fe20003800000 */
[----:B------:R-:W-:Y:S01]  /*3e00*/  IMAD.MOV.U32 R10, RZ, RZ, 0x1 ;  /* 0x00000001ff0a7424 */ /* 0x000fe200078e00ff */
[----:B------:R-:W-:Y:S01]  /*3e10*/  LOP3.LUT R9, R17, 0x2, RZ, 0xfc, !PT ;  /* 0x0000000211097812 */ /* 0x000fe200078efcff */
[----:B------:R-:W-:Y:S01]  /*3e20*/  IMAD.MOV.U32 R11, RZ, RZ, RZ ;  /* 0x000000ffff0b7224 */ /* 0x000fe200078e00ff */
[----:B------:R-:W-:Y:S01]  /*3e30*/  ULDC UR4, c[0x0][0x600] ;  /* 0x0001800000047ab9 */ /* 0x000fe20000000800 */
[----:B------:R-:W-:Y:S01]  /*3e40*/  ULDC.64 UR22, c[0x0][0x198] ;  /* 0x0000660000167ab9 */ /* 0x000fe20000000a00 */
[----:B------:R-:W-:Y:S01]  /*3e50*/  UIADD3 UR4, UR4, -0x1, URZ ;  /* 0xffffffff04047890 */ /* 0x000fe2000fffe03f */
[----:B0-----:R-:W-:-:S05]  /*3e60*/  VIADD R0, R0, 0xff ;  /* 0x000000ff00007836 */ /* 0x001fca0000000000 */
[----:B------:R-:W-:-:S04]  /*3e70*/  SHF.R.S32.HI R3, RZ, 0x1f, R0 ;  /* 0x0000001fff037819 */ /* 0x000fc80000011400 */
[----:B------:R-:W-:Y:S01]  /*3e80*/  LEA.HI R3, R3, R0, RZ, 0x8 ;  /* 0x0000000003037211 */ /* 0x000fe200078f40ff */
[----:B------:R-:W-:-:S03]  /*3e90*/  IMAD.MOV.U32 R0, RZ, RZ, 0x1 ;  /* 0x00000001ff007424 */ /* 0x000fc600078e00ff */
[----:B------:R-:W-:-:S07]  /*3ea0*/  SHF.R.S32.HI R8, RZ, 0x8, R3 ;  /* 0x00000008ff087819 */ /* 0x000fce0000011403 */
.L_x_66:
[----:B------:R-:W-:-:S03]  /*3eb0*/  UMOV UR5, 0xffffffff ;  /* 0xffffffff00057882 */ /* 0x000fc60000000000 */
[----:B------:R-:W-:Y:S05]  /*3ec0*/  BRA.DIV UR5, `(.L_x_55) ;  /* 0x0000001205087947 */ /* 0x000fea000b800000 */
[----:B------:R-:W-:-:S13]  /*3ed0*/  ELECT P6, URZ, PT ;  /* 0x00000000003f782f */ /* 0x000fda00038c0000 */
.L_x_77:
[----:B------:R-:W0:Y:S01]  /*3ee0*/  LDC R2, c[0x0][0x28c] ;  /* 0x0000a300ff027b82 */ /* 0x000e220000000800 */
[----:B------:R-:W-:Y:S01]  /*3ef0*/  BSSY B1, `(.L_x_56) ;  /* 0x0000046000017945 */ /* 0x000fe20003800000 */
[----:B0-----:R-:W-:-:S13]  /*3f00*/  ISETP.LT.OR P6, PT, R2, 0x1, !P6 ;  /* 0x000000010200780c */ /* 0x001fda00077c1670 */
[----:B------:R-:W-:Y:S05]  /*3f10*/  @P6 BRA `(.L_x_57) ;  /* 0x00000004000c6947 */ /* 0x000fea0003800000 */
[----:B------:R-:W-:Y:S02]  /*3f20*/  IMAD R7, R7, 0xc0, RZ ;  /* 0x000000c007077824 */ /* 0x000fe400078e02ff */
[----:B------:R-:W-:Y:S02]  /*3f30*/  IMAD.SHL.U32 R12, R12, 0x8, RZ ;  /* 0x000000080c0c7824 */ /* 0x000fe400078e00ff */
[----:B------:R-:W-:Y:S02]  /*3f40*/  VIADD R15, R8, 0x1 ;  /* 0x00000001080f7836 */ /* 0x000fe40000000000 */
[----:B------:R-:W-:Y:S02]  /*3f50*/  IMAD.MOV.U32 R20, RZ, RZ, RZ ;  /* 0x000000ffff147224 */ /* 0x000fe400078e00ff */
[----:B------:R-:W-:Y:S02]  /*3f60*/  IMAD.MOV.U32 R2, RZ, RZ, R0 ;  /* 0x000000ffff027224 */ /* 0x000fe400078e0000 */
[----:B------:R-:W-:-:S07]  /*3f70*/  IMAD.MOV.U32 R3, RZ, RZ, R11 ;  /* 0x000000ffff037224 */ /* 0x000fce00078e000b */
.L_x_61:
[----:B------:R-:W0:Y:S01]  /*3f80*/  S2R R5, SR_CgaCtaId ;  /* 0x0000000000057919 */ /* 0x000e220000008800 */
[----:B------:R-:W-:Y:S02]  /*3f90*/  MOV R4, 0x400 ;  /* 0x0000040000047802 */ /* 0x000fe40000000f00 */
[----:B------:R-:W-:Y:S02]  /*3fa0*/  LOP3.LUT P0, RZ, R16, 0x7f, RZ, 0xc0, !PT ;  /* 0x0000007f10ff7812 */ /* 0x000fe4000780c0ff */
[----:B0-----:R-:W-:Y:S02]  /*3fb0*/  LEA R14, R5, R4, 0x18 ;  /* 0x00000004050e7211 */ /* 0x001fe400078ec0ff */
[----:B------:R-:W-:-:S09]  /*3fc0*/  SHF.L.U32 R4, R2, 0x1f, RZ ;  /* 0x0000001f02047819 */ /* 0x000fd200000006ff */
[----:B------:R-:W0:Y:S01]  /*3fd0*/  @!P0 LDC R5, c[0x0][0x500] ;  /* 0x00014000ff058b82 */ /* 0x000e220000000800 */
[----:B------:R-:W-:-:S04]  /*3fe0*/  IMAD R13, R3, 0x8, R14 ;  /* 0x00000008030d7824 */ /* 0x000fc800078e020e */
[----:B------:R-:W1:Y:S02]  /*3ff0*/  SYNCS.PHASECHK.TRANS64.TRYWAIT P1, [R13+URZ+0x20], R4 ;  /* 0x000020040d0075a7 */ /* 0x000e64000802017f */
[----:B-1----:R-:W-:Y:S05]  /*4000*/  @!P1 BRA `(.L_x_58) ;  /* 0x0000000c00d89947 */ /* 0x002fea0003800000 */
.L_x_78:
[----:B-1----:R-:W-:Y:S01]  /*4010*/  PRMT R4, R9, 0x9910, RZ ;  /* 0x0000991009047816 */ /* 0x002fe200000000ff */
[----:B0-----:R0:W-:Y:S03]  /*4020*/  @!P0 SYNCS.ARRIVE.TRANS64 RZ, [R13+URZ], R5 ;  /* 0x000000050dff89a7 */ /* 0x0011e6000800003f */
[----:B------:R-:W-:-:S13]  /*4030*/  ISETP.NE.AND P1, PT, R4, 0x2, PT ;  /* 0x000000020400780c */ /* 0x000fda0003f25270 */
[----:B0-----:R-:W-:Y:S05]  /*4040*/  @P1 BRA `(.L_x_59) ;  /* 0x0000000000041947 */ /* 0x001fea0003800000 */
[----:B------:R-:W-:Y:S01]  /*4050*/  BPT.TRAP 0x1 ;  /* 0x000000040000795c */ /* 0x000fe20000300000 */
.L_x_59:
[----:B------:R-:W-:-:S04]  /*4060*/  LOP3.LUT P1, RZ, R16, 0x1f, RZ, 0xc0, !PT ;  /* 0x0000001f10ff7812 */ /* 0x000fc8000782c0ff */
[----:B------:R-:W-:-:S13]  /*4070*/  PLOP3.LUT P0, PT, P1, P0, PT, 0x8a, 0x0 ;  /* 0x000000000000781c */ /* 0x000fda0000f01172 */
[----:B------:R-:W-:Y:S05]  /*4080*/  @P0 BRA `(.L_x_60) ;  /* 0x0000000000040947 */ /* 0x000fea0003800000 */
[----:B------:R-:W-:Y:S01]  /*4090*/  BPT.TRAP 0x1 ;  /* 0x000000040000795c */ /* 0x000fe20000300000 */
.L_x_60:
[C-C-:B------:R-:W-:Y:S01]  /*40a0*/  IMAD R4, R3.reuse, 0xc000, R14.reuse ;  /* 0x0000c00003047824 */ /* 0x140fe200078e020e */
[----:B------:R-:W-:Y:S01]  /*40b0*/  R2UR UR34, R20 ;  /* 0x00000000142272ca */ /* 0x000fe200000e0000 */
[----:B------:R-:W-:Y:S01]  /*40c0*/  IMAD R14, R3, 0x800, R14 ;  /* 0x00000800030e7824 */ /* 0x000fe200078e020e */
[----:B------:R-:W-:Y:S01]  /*40d0*/  R2UR UR33, R13 ;  /* 0x000000000d2172ca */ /* 0x000fe200000e0000 */
[----:B------:R-:W-:Y:S01]  /*40e0*/  VIADD R15, R15, 0xffffffff ;  /* 0xffffffff0f0f7836 */ /* 0x000fe20000000000 */
[----:B------:R-:W-:Y:S01]  /*40f0*/  R2UR UR24, R4 ;  /* 0x00000000041872ca */ /* 0x000fe200000e0000 */
[----:B------:R-:W-:Y:S01]  /*4100*/  UIADD3 UR6, UP0, UR22, 0xf0, URZ ;  /* 0x000000f016067890 */ /* 0x000fe2000ff1e03f */
[----:B------:R-:W-:Y:S01]  /*4110*/  R2UR UR8, R14 ;  /* 0x000000000e0872ca */ /* 0x000fe200000e0000 */
[----:B------:R-:W-:Y:S01]  /*4120*/  UIADD3 UR30, UP1, UR22, 0x1f0, URZ ;  /* 0x000001f0161e7890 */ /* 0x000fe2000ff3e03f */
[----:B------:R-:W-:Y:S01]  /*4130*/  R2UR UR36, R6 ;  /* 0x00000000062472ca */ /* 0x000fe200000e0000 */
[----:B------:R-:W-:Y:S01]  /*4140*/  UIADD3.X UR7, URZ, UR23, URZ, UP0, !UPT ;  /* 0x000000173f077290 */ /* 0x000fe200087fe43f */
[----:B------:R-:W-:Y:S01]  /*4150*/  R2UR UR35, R7 ;  /* 0x00000000072372ca */ /* 0x000fe200000e0000 */
[----:B------:R-:W-:Y:S01]  /*4160*/  UIADD3.X UR31, URZ, UR23, URZ, UP1, !UPT ;  /* 0x000000173f1f7290 */ /* 0x000fe20008ffe43f */
[----:B------:R-:W-:Y:S01]  /*4170*/  R2UR UR19, R12 ;  /* 0x000000000c1372ca */ /* 0x000fe200000e0000 */
[----:B------:R-:W-:Y:S01]  /*4180*/  UIADD3 UR26, UR34, 0x80, URZ ;  /* 0x00000080221a7890 */ /* 0x000fe2000fffe03f */
[----:B------:R-:W-:Y:S01]  /*4190*/  ISETP.GT.AND P1, PT, R15, 0x1, PT ;  /* 0x000000010f00780c */ /* 0x000fe20003f24270 */
[----:B------:R-:W-:Y:S01]  /*41a0*/  VIADD R3, R3, 0x1 ;  /* 0x0000000103037836 */ /* 0x000fe20000000000 */
[----:B------:R-:W-:Y:S01]  /*41b0*/  UMOV UR14, 0x0 ;  /* 0x00000000000e7882 */ /* 0x000fe20000000000 */
[----:B------:R-:W-:Y:S01]  /*41c0*/  UIADD3 UR32, UR24, 0x100, URZ ;  /* 0x0000010018207890 */ /* 0x000fe2000fffe03f */
[----:B------:R-:W-:Y:S01]  /*41d0*/  VIADD R20, R20, 0x100 ;  /* 0x0000010014147836 */ /* 0x000fe20000000000 */
[----:B------:R-:W-:Y:S01]  /*41e0*/  UIADD3 UR24, UR24, 0x6100, URZ ;  /* 0x0000610018187890 */ /* 0x000fe2000fffe03f */
[----:B------:R-:W-:Y:S01]  /*41f0*/  ISETP.NE.AND P0, PT, R3, 0x4, PT ;  /* 0x000000040300780c */ /* 0x000fe20003f05270 */
[----:B------:R-:W-:-:S02]  /*4200*/  UIADD3 UR16, UR8, 0x30100, URZ ;  /* 0x0003010008107890 */ /* 0x000fc4000fffe03f */
[----:B------:R-:W-:Y:S01]  /*4210*/  UIADD3 UR8, UR8, 0x30500, URZ ;  /* 0x0003050008087890 */ /* 0x000fe2000fffe03f */
[----:B------:R-:W-:Y:S01]  /*4220*/  SEL R5, RZ, 0x1, P0 ;  /* 0x00000001ff057807 */ /* 0x000fe20000000000 */
[----:B------:R-:W-:Y:S01]  /*4230*/  UMOV UR15, 0x10000000 ;  /* 0x10000000000f7882 */ /* 0x000fe20000000000 */
[----:B------:R-:W-:Y:S01]  /*4240*/  UMOV UR25, UR33 ;  /* 0x0000002100197c82 */ /* 0x000fe20008000000 */
[----:B------:R-:W-:Y:S01]  /*4250*/  UMOV UR28, UR36 ;  /* 0x00000024001c7c82 */ /* 0x000fe20008000000 */
[----:B------:R-:W-:Y:S01]  /*4260*/  UMOV UR27, UR35 ;  /* 0x00000023001b7c82 */ /* 0x000fe20008000000 */
[----:B------:R-:W-:Y:S01]  /*4270*/  UMOV UR17, UR33 ;  /* 0x0000002100117c82 */ /* 0x000fe20008000000 */
[----:B------:R-:W-:Y:S01]  /*4280*/  UMOV UR18, UR34 ;  /* 0x0000002200127c82 */ /* 0x000fe20008000000 */
[----:B------:R-:W-:Y:S01]  /*4290*/  UMOV UR20, UR36 ;  /* 0x0000002400147c82 */ /* 0x000fe20008000000 */
[----:B------:R0:W-:Y:S01]  /*42a0*/  UTMALDG.3D [UR32], [UR6], desc[UR14] ;  /* 0x00000e20060075b4 */ /* 0x0001e20008011000 */
[----:B------:R-:W-:Y:S01]  /*42b0*/  UMOV UR9, UR33 ;  /* 0x0000002100097c82 */ /* 0x000fe20008000000 */
[----:B------:R-:W-:Y:S01]  /*42c0*/  UMOV UR11, UR19 ;  /* 0x00000013000b7c82 */ /* 0x000fe20008000000 */
[----:B------:R-:W-:Y:S01]  /*42d0*/  UMOV UR12, UR36 ;  /* 0x00000024000c7c82 */ /* 0x000fe20008000000 */
[----:B------:R-:W-:Y:S01]  /*42e0*/  UMOV UR10, UR26 ;  /* 0x0000001a000a7c82 */ /* 0x000fe20008000000 */
[----:B------:R-:W-:-:S02]  /*42f0*/  LOP3.LUT R2, R2, R5, RZ, 0x3c, !PT ;  /* 0x0000000502027212 */ /* 0x000fc400078e3cff */
[----:B------:R-:W-:Y:S01]  /*4300*/  SEL R3, R3, RZ, P0 ;  /* 0x000000ff03037207 */ /* 0x000fe20000000000 */
[----:B------:R0:W-:Y:S01]  /*4310*/  UTMALDG.3D [UR24], [UR6], desc[UR14] ;  /* 0x00000e18060075b4 */ /* 0x0001e20008011000 */
[----:B------:R0:W-:Y:S01]  /*4320*/  UTMALDG.3D [UR16], [UR30], desc[UR14] ;  /* 0x00000e101e0075b4 */ /* 0x0001e20008011000 */
[----:B------:R0:W-:Y:S02]  /*4330*/  UTMALDG.3D [UR8], [UR30], desc[UR14] ;  /* 0x00000e081e0075b4 */ /* 0x0001e40008011000 */
[----:B0-----:R-:W-:Y:S05]  /*4340*/  @P1 BRA `(.L_x_61) ;  /* 0xfffffffc000c1947 */ /* 0x001fea000383ffff */
.L_x_57:
[----:B------:R-:W-:Y:S05]  /*4350*/  BSYNC B1 ;  /* 0x0000000000017941 */ /* 0x000fea0003800000 */
.L_x_56:
[----:B------:R-:W-:Y:S01]  /*4360*/  LOP3.LUT P2, RZ, R10, 0xff, RZ, 0xc0, !PT ;  /* 0x000000ff0aff7812 */ /* 0x000fe2000784c0ff */
[----:B------:R-:W-:Y:S01]  /*4370*/  ULDC UR6, c[0x0][0xc] ;  /* 0x0000030000067ab9 */ /* 0x000fe20000000800 */
[----:B------:R-:W-:Y:S01]  /*4380*/  ULDC UR7, c[0x0][0x10] ;  /* 0x0000040000077ab9 */ /* 0x000fe20000000800 */
[----:B------:R-:W0:Y:S01]  /*4390*/  LDC R3, c[0x0][0x14] ;  /* 0x00000500ff037b82 */ /* 0x000e220000000800 */
[----:B------:R-:W-:Y:S01]  /*43a0*/  IMAD.IADD R11, R8, 0x1, R11 ;  /* 0x00000001080b7824 */ /* 0x000fe200078e020b */
[----:B------:R-:W-:Y:S01]  /*43b0*/  UIMAD.WIDE.U32 UR6, UR6, UR7, URZ ;  /* 0x00000007060672a5 */ /* 0x000fe2000f8e003f */
[----:B------:R-:W-:Y:S01]  /*43c0*/  BSSY B1, `(.L_x_62) ;  /* 0x0000075000017945 */ /* 0x000fe20003800000 */
[----:B------:R-:W-:Y:S01]  /*43d0*/  IMAD.MOV.U32 R7, RZ, RZ, -0x1 ;  /* 0xffffffffff077424 */ /* 0x000fe200078e00ff */
[----:B------:R-:W-:Y:S01]  /*43e0*/  PRMT R10, RZ, 0x7610, R10 ;  /* 0x00007610ff0a7816 */ /* 0x000fe2000000000a */
[----:B------:R-:W-:Y:S01]  /*43f0*/  IMAD.MOV.U32 R12, RZ, RZ, -0x1 ;  /* 0xffffffffff0c7424 */ /* 0x000fe200078e00ff */
[----:B------:R-:W-:Y:S01]  /*4400*/  ISETP.GT.U32.AND P0, PT, R11, 0x3, PT ;  /* 0x000000030b00780c */ /* 0x000fe20003f04070 */
[----:B------:R-:W-:Y:S01]  /*4410*/  IMAD.MOV.U32 R6, RZ, RZ, -0x1 ;  /* 0xffffffffff067424 */ /* 0x000fe200078e00ff */
[----:B------:R-:W-:Y:S01]  /*4420*/  SHF.R.U32.HI R2, RZ, 0x2, R11 ;  /* 0x00000002ff027819 */ /* 0x000fe2000001160b */
[----:B------:R-:W1:Y:S01]  /*4430*/  @P2 S2R R5, SR_CgaCtaId ;  /* 0x0000000000052919 */ /* 0x000e620000008800 */
[----:B------:R-:W-:-:S02]  /*4440*/  @P2 MOV R4, 0x400 ;  /* 0x0000040000042802 */ /* 0x000fc40000000f00 */
[----:B------:R-:W-:Y:S02]  /*4450*/  ISETP.LT.U32.AND P0, PT, R8, 0x4, P0 ;  /* 0x000000040800780c */ /* 0x000fe40000701070 */
[----:B------:R-:W-:Y:S02]  /*4460*/  LOP3.LUT R2, R2, 0x1, RZ, 0xc0, !PT ;  /* 0x0000000102027812 */ /* 0x000fe400078ec0ff */
[----:B------:R-:W-:Y:S02]  /*4470*/  LOP3.LUT R11, R11, 0x3, RZ, 0xc0, !PT ;  /* 0x000000030b0b7812 */ /* 0x000fe400078ec0ff */
[----:B------:R-:W-:-:S04]  /*4480*/  ISETP.NE.U32.AND P1, PT, R2, 0x1, PT ;  /* 0x000000010200780c */ /* 0x000fc80003f25070 */
[----:B------:R-:W-:Y:S01]  /*4490*/  ISETP.GT.U32.AND P1, PT, R8, 0x3, !P1 ;  /* 0x000000030800780c */ /* 0x000fe20004f24070 */
[----:B0-----:R-:W-:-:S03]  /*44a0*/  IMAD.WIDE.U32 R18, R3, UR6, R18 ;  /* 0x0000000603127c25 */ /* 0x001fc6000f8e0012 */
[----:B------:R-:W-:Y:S02]  /*44b0*/  SEL R2, RZ, 0x1, !P1 ;  /* 0x00000001ff027807 */ /* 0x000fe40004800000 */
[----:B-1----:R-:W-:Y:S01]  /*44c0*/  @P2 LEA R4, R5, R4, 0x18 ;  /* 0x0000000405042211 */ /* 0x002fe200078ec0ff */
[----:B------:R-:W-:Y:S01]  /*44d0*/  IMAD R5, R3, UR7, RZ ;  /* 0x0000000703057c24 */ /* 0x000fe2000f8e02ff */
[----:B------:R-:W-:Y:S01]  /*44e0*/  ULDC.64 UR6, c[0x0][0x650] ;  /* 0x0001940000067ab9 */ /* 0x000fe20000000a00 */
[----:B------:R-:W-:Y:S01]  /*44f0*/  SEL R3, RZ, 0x1, !P0 ;  /* 0x00000001ff037807 */ /* 0x000fe20004000000 */
[----:B------:R0:W-:Y:S01]  /*4500*/  @P2 SYNCS.ARRIVE.TRANS64.A1T0 RZ, [R4+URZ+0x58], RZ ;  /* 0x000058ff04ff29a7 */ /* 0x0001e2000810003f */
[----:B------:R-:W-:Y:S01]  /*4510*/  IMAD.IADD R19, R19, 0x1, R5 ;  /* 0x0000000113137824 */ /* 0x000fe200078e0205 */
[----:B------:R-:W-:Y:S02]  /*4520*/  ISETP.GE.U32.AND P0, PT, R18, UR6, PT ;  /* 0x0000000612007c0c */ /* 0x000fe4000bf06070 */
[----:B------:R-:W-:-:S02]  /*4530*/  LOP3.LUT R0, R2, R0, R3, 0x96, !PT ;  /* 0x0000000002007212 */ /* 0x000fc400078e9603 */
[----:B------:R-:W-:Y:S02]  /*4540*/  ISETP.GE.U32.AND.EX P0, PT, R19, UR7, PT, P0 ;  /* 0x0000000713007c0c */ /* 0x000fe4000bf06100 */
[----:B------:R-:W-:-:S11]  /*4550*/  PRMT R2, RZ, 0x7610, R2 ;  /* 0x00007610ff027816 */ /* 0x000fd60000000002 */
[----:B0-----:R-:W-:Y:S05]  /*4560*/  @P0 BRA `(.L_x_63) ;  /* 0x0000000400680947 */ /* 0x001fea0003800000 */
[----:B------:R-:W-:Y:S01]  /*4570*/  ULDC.64 UR6, c[0x0][0x628] ;  /* 0x00018a0000067ab9 */ /* 0x000fe20000000a00 */
[----:B------:R-:W0:Y:S01]  /*4580*/  S2R R13, SR_CTAID.X ;  /* 0x00000000000d7919 */ /* 0x000e220000002500 */
[----:B------:R-:W-:Y:S01]  /*4590*/  ISETP.NE.U32.AND P0, PT, RZ, UR6, PT ;  /* 0x00000006ff007c0c */ /* 0x000fe2000bf05070 */
[----:B------:R-:W-:Y:S01]  /*45a0*/  ULDC UR8, c[0x0][0x630] ;  /* 0x00018c0000087ab9 */ /* 0x000fe20000000800 */
[----:B------:R-:W-:Y:S01]  /*45b0*/  IMAD.MOV.U32 R2, RZ, RZ, R18 ;  /* 0x000000ffff027224 */ /* 0x000fe200078e0012 */
[----:B------:R-:W1:Y:S01]  /*45c0*/  S2R R12, SR_CTAID.Y ;  /* 0x00000000000c7919 */ /* 0x000e620000002600 */
[----:B------:R-:W-:Y:S01]  /*45d0*/  ISETP.NE.AND.EX P0, PT, RZ, UR7, PT, P0 ;  /* 0x00000007ff007c0c */ /* 0x000fe2000bf05300 */
[----:B------:R-:W-:-:S12]  /*45e0*/  IMAD.MOV.U32 R3, RZ, RZ, R19 ;  /* 0x000000ffff037224 */ /* 0x000fd800078e0013 */
[----:B------:R-:W-:Y:S05]  /*45f0*/  @!P0 BRA `(.L_x_64) ;  /* 0x0000000000288947 */ /* 0x000fea0003800000 */
[----:B------:R-:W-:Y:S02]  /*4600*/  ULDC UR5, c[0x0][0x634] ;  /* 0x00018d0000057ab9 */ /* 0x000fe40000000800 */
[----:B------:R-:W-:-:S05]  /*4610*/  IADD3 R7, P0, R18, UR5, RZ ;  /* 0x0000000512077c10 */ /* 0x000fca000ff1e0ff */
[----:B------:R-:W-:-:S04]  /*4620*/  IMAD.X R15, RZ, RZ, R19, P0 ;  /* 0x000000ffff0f7224 */ /* 0x000fc800000e0613 */
[----:B------:R-:W-:-:S04]  /*4630*/  IMAD.WIDE.U32 R4, R15, UR6, RZ ;  /* 0x000000060f047c25 */ /* 0x000fc8000f8e00ff */
[----:B------:R-:W-:-:S04]  /*4640*/  IMAD.WIDE.U32 R4, P0, R7, UR7, R4 ;  /* 0x0000000707047c25 */ /* 0x000fc8000f800004 */
[----:B------:R-:W-:-:S04]  /*4650*/  IMAD.WIDE.U32 R6, R7, UR6, RZ ;  /* 0x0000000607067c25 */ /* 0x000fc8000f8e00ff */
[----:B------:R-:W-:Y:S01]  /*4660*/  IMAD.X R3, RZ, RZ, RZ, P0 ;  /* 0x000000ffff037224 */ /* 0x000fe200000e06ff */
[----:B------:R-:W-:Y:S01]  /*4670*/  IADD3 RZ, P0, R7, R4, RZ ;  /* 0x0000000407ff7210 */ /* 0x000fe20007f1e0ff */
[----:B------:R-:W-:-:S04]  /*4680*/  IMAD.MOV.U32 R2, RZ, RZ, R5 ;  /* 0x000000ffff027224 */ /* 0x000fc800078e0005 */
[----:B------:R-:W-:-:S08]  /*4690*/  IMAD.WIDE.U32.X R2, R15, UR7, R2, P0 ;  /* 0x000000070f027c25 */ /* 0x000fd000080e0402 */
.L_x_64:
[--C-:B------:R-:W-:Y:S01]  /*46a0*/  SHF.R.U64 R6, R2, UR8, R3.reuse ;  /* 0x0000000802067c19 */ /* 0x100fe20008001203 */
[----:B------:R-:W-:Y:S01]  /*46b0*/  ULDC.64 UR6, c[0x0][0x620] ;  /* 0x0001880000067ab9 */ /* 0x000fe20000000a00 */
[----:B------:R-:W-:Y:S01]  /*46c0*/  SHF.R.U32.HI R2, RZ, UR8, R3 ;  /* 0x00000008ff027c19 */ /* 0x000fe20008011603 */
[----:B------:R-:W-:Y:S01]  /*46d0*/  IMAD.MOV.U32 R3, RZ, RZ, R19 ;  /* 0x000000ffff037224 */ /* 0x000fe200078e0013 */
[----:B------:R-:W-:Y:S01]  /*46e0*/  IADD3 R5, P0, RZ, -R6, RZ ;  /* 0x80000006ff057210 */ /* 0x000fe20007f1e0ff */
[----:B------:R-:W-:Y:S01]  /*46f0*/  ULDC UR5, c[0x0][0x150] ;  /* 0x0000540000057ab9 */ /* 0x000fe20000000800 */
[----:B------:R-:W2:Y:S01]  /*4700*/  LDC R24, c[0x0][0x144] ;  /* 0x00005100ff187b82 */ /* 0x000ea20000000800 */
[----:B------:R-:W-:Y:S01]  /*4710*/  ULDC.64 UR10, c[0x0][0x640] ;  /* 0x00019000000a7ab9 */ /* 0x000fe20000000a00 */
[----:B------:R-:W-:Y:S01]  /*4720*/  ULDC UR8, c[0x0][0x608] ;  /* 0x0001820000087ab9 */ /* 0x000fe20000000800 */
[----:B------:R-:W-:Y:S01]  /*4730*/  IMAD.X R2, RZ, RZ, ~R2, P0 ;  /* 0x000000ffff027224 */ /* 0x000fe200000e0e02 */
[----:B------:R-:W-:-:S03]  /*4740*/  ISETP.NE.U32.AND P0, PT, RZ, UR10, PT ;  /* 0x0000000aff007c0c */ /* 0x000fc6000bf05070 */
[----:B------:R-:W-:Y:S01]  /*4750*/  IMAD R4, R2, UR6, RZ ;  /* 0x0000000602047c24 */ /* 0x000fe2000f8e02ff */
[----:B------:R-:W3:Y:S01]  /*4760*/  LDC R15, c[0x0][0x148] ;  /* 0x00005200ff0f7b82 */ /* 0x000ee20000000800 */
[----:B------:R-:W-:Y:S01]  /*4770*/  IMAD.MOV.U32 R2, RZ, RZ, R18 ;  /* 0x000000ffff027224 */ /* 0x000fe200078e0012 */
[----:B------:R-:W-:-:S03]  /*4780*/  ISETP.NE.AND.EX P0, PT, RZ, UR11, PT, P0 ;  /* 0x0000000bff007c0c */ /* 0x000fc6000bf05300 */
[----:B------:R-:W-:Y:S01]  /*4790*/  IMAD.WIDE.U32 R2, R5, UR6, R2 ;  /* 0x0000000605027c25 */ /* 0x000fe2000f8e0002 */
[----:B------:R-:W-:-:S03]  /*47a0*/  ULDC UR6, c[0x0][0x618] ;  /* 0x0001860000067ab9 */ /* 0x000fc60000000800 */
[----:B------:R-:W-:Y:S01]  /*47b0*/  IMAD R5, R5, UR7, R4 ;  /* 0x0000000705057c24 */ /* 0x000fe2000f8e0204 */
[----:B0-----:R-:W-:Y:S01]  /*47c0*/  I2FP.F32.U32 R4, R13 ;  /* 0x0000000d00047245 */ /* 0x001fe20000201000 */
[----:B------:R-:W-:Y:S02]  /*47d0*/  ULDC UR7, c[0x0][0x154] ;  /* 0x0000550000077ab9 */ /* 0x000fe40000000800 */
[----:B------:R-:W-:Y:S02]  /*47e0*/  IMAD.IADD R3, R3, 0x1, R5 ;  /* 0x0000000103037824 */ /* 0x000fe400078e0205 */
[----:B------:R-:W-:Y:S01]  /*47f0*/  FMUL R4, R4, UR5 ;  /* 0x0000000504047c20 */ /* 0x000fe20008400000 */
[----:B------:R-:W-:Y:S02]  /*4800*/  ULDC UR5, c[0x0][0x658] ;  /* 0x0001960000057ab9 */ /* 0x000fe40000000800 */
[--C-:B------:R-:W-:Y:S02]  /*4810*/  SHF.R.U64 R7, R2, UR6, R3.reuse ;  /* 0x0000000602077c19 */ /* 0x100fe40008001203 */
[----:B-1----:R-:W-:Y:S01]  /*4820*/  I2FP.F32.U32 R2, R12 ;  /* 0x0000000c00027245 */ /* 0x002fe20000201000 */
[----:B------:R-:W0:Y:S04]  /*4830*/  F2I.U32.TRUNC.NTZ R4, R4 ;  /* 0x0000000400047305 */ /* 0x000e28000020f000 */
[----:B------:R-:W-:Y:S01]  /*4840*/  FMUL R21, R2, UR7 ;  /* 0x0000000702157c20 */ /* 0x000fe20008400000 */
[----:B------:R-:W-:Y:S01]  /*4850*/  SHF.R.U32.HI R2, RZ, UR6, R3 ;  /* 0x00000006ff027c19 */ /* 0x000fe20008011603 */
[----:B------:R-:W-:-:S02]  /*4860*/  UMOV UR6, 0xffffffff ;  /* 0xffffffff00067882 */ /* 0x000fc40000000000 */
[----:B------:R-:W-:Y:S01]  /*4870*/  USHF.L.U32 UR6, UR6, UR5, URZ ;  /* 0x0000000506067299 */ /* 0x000fe2000800063f */
[--C-:B------:R-:W-:Y:S01]  /*4880*/  SHF.R.U64 R20, R7, UR8, R2.reuse ;  /* 0x0000000807147c19 */ /* 0x100fe20008001202 */
[----:B------:R-:W1:Y:S01]  /*4890*/  F2I.U32.TRUNC.NTZ R21, R21 ;  /* 0x0000001500157305 */ /* 0x000e62000020f000 */
[----:B------:R-:W-:-:S04]  /*48a0*/  SHF.R.U32.HI R3, RZ, UR8, R2 ;  /* 0x00000008ff037c19 */ /* 0x000fc80008011602 */
[--C-:B------:R-:W-:Y:S01]  /*48b0*/  SHF.R.U64 R14, R20, UR5, R3.reuse ;  /* 0x00000005140e7c19 */ /* 0x100fe20008001203 */
[----:B0-----:R-:W-:Y:S01]  /*48c0*/  IMAD.MOV R4, RZ, RZ, -R4 ;  /* 0x000000ffff047224 */ /* 0x001fe200078e0a04 */
[----:B------:R-:W-:-:S03]  /*48d0*/  SHF.R.U32.HI R23, RZ, UR5, R3 ;  /* 0x00000005ff177c19 */ /* 0x000fc60008011603 */
[----:B--2---:R-:W-:Y:S02]  /*48e0*/  IMAD R13, R24, R4, R13 ;  /* 0x00000004180d7224 */ /* 0x004fe400078e020d */
[----:B------:R-:W-:Y:S02]  /*48f0*/  IMAD.MOV.U32 R2, RZ, RZ, R14 ;  /* 0x000000ffff027224 */ /* 0x000fe400078e000e */
[----:B------:R-:W-:Y:S01]  /*4900*/  IMAD.MOV.U32 R3, RZ, RZ, R23 ;  /* 0x000000ffff037224 */ /* 0x000fe200078e0017 */
[----:B-1----:R-:W-:Y:S06]  /*4910*/  @!P0 BRA `(.L_x_65) ;  /* 0x0000000000288947 */ /* 0x002fec0003800000 */
[----:B------:R-:W-:Y:S02]  /*4920*/  ULDC UR7, c[0x0][0x64c] ;  /* 0x0001930000077ab9 */ /* 0x000fe40000000800 */
[----:B------:R-:W-:-:S05]  /*4930*/  IADD3 R3, P0, R14, UR7, RZ ;  /* 0x000000070e037c10 */ /* 0x000fca000ff1e0ff */
[----:B------:R-:W-:-:S04]  /*4940*/  IMAD.X R23, RZ, RZ, R23, P0 ;  /* 0x000000ffff177224 */ /* 0x000fc800000e0617 */
[----:B------:R-:W-:-:S04]  /*4950*/  IMAD.WIDE.U32 R4, R23, UR10, RZ ;  /* 0x0000000a17047c25 */ /* 0x000fc8000f8e00ff */
[----:B------:R-:W-:-:S04]  /*4960*/  IMAD.WIDE.U32 R4, P0, R3, UR11, R4 ;  /* 0x0000000b03047c25 */ /* 0x000fc8000f800004 */
[----:B------:R-:W-:-:S04]  /*4970*/  IMAD.WIDE.U32 R2, R3, UR10, RZ ;  /* 0x0000000a03027c25 */ /* 0x000fc8000f8e00ff */
[----:B------:R-:W-:Y:S01]  /*4980*/  IMAD.MOV.U32 R2, RZ, RZ, R5 ;  /* 0x000000ffff027224 */ /* 0x000fe200078e0005 */
[----:B------:R-:W-:Y:S01]  /*4990*/  IADD3 RZ, P1, R3, R4, RZ ;  /* 0x0000000403ff7210 */ /* 0x000fe20007f3e0ff */
[----:B------:R-:W-:-:S04]  /*49a0*/  IMAD.X R3, RZ, RZ, RZ, P0 ;  /* 0x000000ffff037224 */ /* 0x000fc800000e06ff */
[----:B------:R-:W-:-:S08]  /*49b0*/  IMAD.WIDE.U32.X R2, R23, UR11, R2, P1 ;  /* 0x0000000b17027c25 */ /* 0x000fd000088e0402 */
.L_x_65:
[----:B------:R-:W-:Y:S01]  /*49c0*/  ISETP.NE.AND P0, PT, R22, 0x1, PT ;  /* 0x000000011600780c */ /* 0x000fe20003f05270 */
[----:B------:R-:W-:Y:S01]  /*49d0*/  ULDC UR7, c[0x0][0x648] ;  /* 0x0001920000077ab9 */ /* 0x000fe20000000800 */
[----:B------:R-:W-:Y:S01]  /*49e0*/  ULOP3.LUT UR6, URZ, UR6, URZ, 0x33, !UPT ;  /* 0x000000063f067292 */ /* 0x000fe2000f8e333f */
[----:B------:R-:W-:Y:S01]  /*49f0*/  SHF.R.U64 R2, R2, UR7, R3 ;  /* 0x0000000702027c19 */ /* 0x000fe20008001203 */
[----:B------:R-:W-:Y:S01]  /*4a00*/  UMOV UR7, 0x1 ;  /* 0x0000000100077882 */ /* 0x000fe20000000000 */
[----:B------:R-:W-:Y:S01]  /*4a10*/  IMAD.MOV R21, RZ, RZ, -R21 ;  /* 0x000000ffff157224 */ /* 0x000fe200078e0a15 */
[----:B------:R-:W-:Y:S01]  /*4a20*/  USHF.L.U32 UR7, UR7, UR5, URZ ;  /* 0x0000000507077299 */ /* 0x000fe2000800063f */
[----:B------:R-:W-:Y:S01]  /*4a30*/  LOP3.LUT R7, R7, UR4, RZ, 0xc0, !PT ;  /* 0x0000000407077c12 */ /* 0x000fe2000f8ec0ff */
[----:B------:R-:W-:Y:S01]  /*4a40*/  IMAD.MOV R3, RZ, RZ, -R2 ;  /* 0x000000ffff037224 */ /* 0x000fe200078e0a02 */
[----:B------:R-:W-:Y:S01]  /*4a50*/  LOP3.LUT R5, R20, UR6, RZ, 0xc0, !PT ;  /* 0x0000000614057c12 */ /* 0x000fe2000f8ec0ff */
[----:B------:R-:W-:Y:S01]  /*4a60*/  ULDC UR5, c[0x0][0x638] ;  /* 0x00018e0000057ab9 */ /* 0x000fe20000000800 */
[----:B------:R-:W-:Y:S01]  /*4a70*/  ULDC UR6, c[0x0][0x610] ;  /* 0x0001840000067ab9 */ /* 0x000fe20000000800 */
[----:B------:R-:W-:Y:S01]  /*4a80*/  IMAD R14, R3, UR5, R14 ;  /* 0x00000005030e7c24 */ /* 0x000fe2000f8e020e */
[----:B------:R-:W-:Y:S01]  /*4a90*/  ULDC UR5, c[0x0][0x600] ;  /* 0x0001800000057ab9 */ /* 0x000fe20000000800 */
[----:B---3--:R-:W-:-:S02]  /*4aa0*/  @P0 IMAD R13, R15, R21, R12 ;  /* 0x000000150f0d0224 */ /* 0x008fc400078e020c */
[----:B------:R-:W-:Y:S02]  /*4ab0*/  IMAD R2, R2, UR7, R5 ;  /* 0x0000000702027c24 */ /* 0x000fe4000f8e0205 */
[----:B------:R-:W-:Y:S02]  /*4ac0*/  IMAD R14, R14, UR5, R7 ;  /* 0x000000050e0e7c24 */ /* 0x000fe4000f8e0207 */
[----:B------:R-:W-:Y:S02]  /*4ad0*/  IMAD R13, R2, UR6, R13 ;  /* 0x00000006020d7c24 */ /* 0x000fe4000f8e020d */
[----:B------:R-:W-:-:S03]  /*4ae0*/  IMAD.MOV.U32 R2, RZ, RZ, 0x1 ;  /* 0x00000001ff027424 */ /* 0x000fc600078e00ff */
[----:B------:R-:W-:Y:S02]  /*4af0*/  SEL R12, R14, R13, !P0 ;  /* 0x0000000d0e0c7207 */ /* 0x000fe40004000000 */
[----:B------:R-:W-:-:S07]  /*4b00*/  SEL R7, R13, R14, !P0 ;  /* 0x0000000e0d077207 */ /* 0x000fce0004000000 */
.L_x_63:
[----:B------:R-:W-:Y:S05]  /*4b10*/  BSYNC B1 ;  /* 0x0000000000017941 */ /* 0x000fea0003800000 */
.L_x_62:
[----:B------:R-:W-:-:S13]  /*4b20*/  LOP3.LUT P0, RZ, R2, 0xff, RZ, 0xc0, !PT ;  /* 0x000000ff02ff7812 */ /* 0x000fda000780c0ff */
[----:B------:R-:W-:Y:S05]  /*4b30*/  @P0 BRA `(.L_x_66) ;  /* 0xfffffff000dc0947 */ /* 0x000fea000383ffff */
[----:B------:R-:W-:Y:S05]  /*4b40*/  BSYNC B0 ;  /* 0x0000000000007941 */ /* 0x000fea0003800000 */
.L_x_54:
[----:B------:R-:W-:-:S03]  /*4b50*/  UMOV UR5, 0xffffffff ;  /* 0xffffffff00057882 */ /* 0x000fc60000000000 */
[----:B------:R-:W-:Y:S05]  /*4b60*/  BRA.DIV UR5, `(.L_x_67) ;  /* 0x0000000605147947 */ /* 0x000fea000b800000 */
[----:B------:R-:W-:-:S13]  /*4b70*/  ELECT P6, URZ, PT ;  /* 0x00000000003f782f */ /* 0x000fda00038c0000 */
.L_x_81:
[----:B------:R-:W-:Y:S04]  /*4b80*/  BSSY B0, `(.L_x_68) ;  /* 0x000002b000007945 */ /* 0x000fe80003800000 */
[----:B------:R-:W-:Y:S05]  /*4b90*/  @!P6 BRA `(.L_x_69) ;  /* 0x0000000000a4e947 */ /* 0x000fea0003800000 */
[----:B------:R-:W-:-:S04]  /*4ba0*/  LOP3.LUT R17, R17, 0x2, RZ, 0xfc, !PT ;  /* 0x0000000211117812 */ /* 0x000fc800078efcff */
[----:B------:R-:W-:-:S13]  /*4bb0*/  ISETP.NE.AND P0, PT, R17, 0x3, PT ;  /* 0x000000031100780c */ /* 0x000fda0003f05270 */
[----:B------:R-:W-:Y:S05]  /*4bc0*/  @!P0 BRA `(.L_x_70) ;  /* 0x0000000000048947 */ /* 0x000fea0003800000 */
[----:B------:R-:W-:Y:S01]  /*4bd0*/  BPT.TRAP 0x1 ;  /* 0x000000040000795c */ /* 0x000fe20000300000 */
.L_x_70:
[----:B------:R-:W0:Y:S01]  /*4be0*/  S2R R3, SR_CgaCtaId ;  /* 0x0000000000037919 */ /* 0x000e220000008800 */
[----:B------:R-:W-:Y:S02]  /*4bf0*/  MOV R2, 0x400 ;  /* 0x0000040000027802 */ /* 0x000fe40000000f00 */
[----:B------:R-:W-:Y:S02]  /*4c00*/  SHF.L.U32 R4, R0, 0x1f, RZ ;  /* 0x0000001f00047819 */ /* 0x000fe400000006ff */
[----:B0-----:R-:W-:-:S05]  /*4c10*/  LEA R2, R3, R2, 0x18 ;  /* 0x0000000203027211 */ /* 0x001fca00078ec0ff */
[----:B------:R-:W-:-:S04]  /*4c20*/  VIADD R2, R2, 0x20 ;  /* 0x0000002002027836 */ /* 0x000fc80000000000 */
[C---:B------:R-:W-:Y:S02]  /*4c30*/  IMAD R7, R11.reuse, 0x8, R2 ;  /* 0x000000080b077824 */ /* 0x040fe400078e0202 */
[----:B------:R-:W-:Y:S02]  /*4c40*/  VIADD R11, R11, 0x1 ;  /* 0x000000010b0b7836 */ /* 0x000fe40000000000 */
[----:B------:R-:W0:Y:S03]  /*4c50*/  SYNCS.PHASECHK.TRANS64.TRYWAIT P0, [R7+URZ], R4 ;  /* 0x00000004070075a7 */ /* 0x000e26000800017f */
[----:B------:R-:W-:-:S04]  /*4c60*/  ISETP.NE.AND P1, PT, R11, 0x4, PT ;  /* 0x000000040b00780c */ /* 0x000fc80003f25270 */
[----:B------:R-:W-:Y:S02]  /*4c70*/  SEL R3, RZ, 0x1, P1 ;  /* 0x00000001ff037807 */ /* 0x000fe40000800000 */
[----:B------:R-:W-:Y:S02]  /*4c80*/  SEL R11, R11, RZ, P1 ;  /* 0x000000ff0b0b7207 */ /* 0x000fe40000800000 */
[----:B------:R-:W-:-:S03]  /*4c90*/  LOP3.LUT R6, R0, R3, RZ, 0x3c, !PT ;  /* 0x0000000300067212 */ /* 0x000fc600078e3cff */
[----:B------:R-:W-:Y:S01]  /*4ca0*/  IMAD R8, R11, 0x8, R2 ;  /* 0x000000080b087824 */ /* 0x000fe200078e0202 */
[----:B------:R-:W-:Y:S01]  /*4cb0*/  SHF.L.U32 R5, R6, 0x1f, RZ ;  /* 0x0000001f06057819 */ /* 0x000fe200000006ff */
[----:B0-----:R-:W-:Y:S06]  /*4cc0*/  @!P0 BRA `(.L_x_71) ;  /* 0x0000000000dc8947 */ /* 0x001fec0003800000 */
.L_x_82:
[----:B------:R-:W1:Y:S01]  /*4cd0*/  SYNCS.PHASECHK.TRANS64.TRYWAIT P0, [R8+URZ], R5 ;  /* 0x00000005080075a7 */ /* 0x000e62000800017f */
[----:B------:R-:W-:-:S05]  /*4ce0*/  VIADD R0, R11, 0x1 ;  /* 0x000000010b007836 */ /* 0x000fca0000000000 */
[----:B------:R-:W-:-:S04]  /*4cf0*/  ISETP.NE.AND P1, PT, R0, 0x4, PT ;  /* 0x000000040000780c */ /* 0x000fc80003f25270 */
[----:B------:R-:W-:Y:S02]  /*4d00*/  SEL R3, RZ, 0x1, P1 ;  /* 0x00000001ff037807 */ /* 0x000fe40000800000 */
[----:B0-----:R-:W-:Y:S02]  /*4d10*/  SEL R7, R0, RZ, P1 ;  /* 0x000000ff00077207 */ /* 0x001fe40000800000 */
[----:B------:R-:W-:-:S03]  /*4d20*/  LOP3.LUT R9, R6, R3, RZ, 0x3c, !PT ;  /* 0x0000000306097212 */ /* 0x000fc600078e3cff */
[----:B------:R-:W-:Y:S01]  /*4d30*/  IMAD R11, R7, 0x8, R2 ;  /* 0x00000008070b7824 */ /* 0x000fe200078e0202 */
[----:B------:R-:W-:Y:S01]  /*4d40*/  SHF.L.U32 R6, R9, 0x1f, RZ ;  /* 0x0000001f09067819 */ /* 0x000fe200000006ff */
[----:B-1----:R-:W-:Y:S06]  /*4d50*/  @!P0 BRA `(.L_x_72) ;  /* 0x0000000000cc8947 */ /* 0x002fec0003800000 */
.L_x_83:
[----:B------:R-:W1:Y:S01]  /*4d60*/  SYNCS.PHASECHK.TRANS64.TRYWAIT P0, [R11+URZ], R6 ;  /* 0x000000060b0075a7 */ /* 0x000e62000800017f */
[----:B------:R-:W-:-:S05]  /*4d70*/  VIADD R0, R7, 0x1 ;  /* 0x0000000107007836 */ /* 0x000fca0000000000 */
[----:B------:R-:W-:-:S04]  /*4d80*/  ISETP.NE.AND P1, PT, R0, 0x4, PT ;  /* 0x000000040000780c */ /* 0x000fc80003f25270 */
[----:B------:R-:W-:Y:S02]  /*4d90*/  SEL R4, RZ, 0x1, P1 ;  /* 0x00000001ff047807 */ /* 0x000fe40000800000 */
[----:B------:R-:W-:Y:S02]  /*4da0*/  SEL R3, R0, RZ, P1 ;  /* 0x000000ff00037207 */ /* 0x000fe40000800000 */
[----:B------:R-:W-:Y:S01]  /*4db0*/  LOP3.LUT R0, R9, R4, RZ, 0x3c, !PT ;  /* 0x0000000409007212 */ /* 0x000fe200078e3cff */
[----:B-1----:R-:W-:Y:S06]  /*4dc0*/  @!P0 BRA `(.L_x_73) ;  /* 0x0000000000c48947 */ /* 0x002fec0003800000 */
.L_x_84:
[----:B------:R-:W-:Y:S01]  /*4dd0*/  IMAD R3, R3, 0x8, R2 ;  /* 0x0000000803037824 */ /* 0x000fe200078e0202 */
[----:B------:R-:W-:-:S07]  /*4de0*/  SHF.L.U32 R0, R0, 0x1f, RZ ;  /* 0x0000001f00007819 */ /* 0x000fce00000006ff */
.L_x_74:
[----:B--2---:R2:W3:Y:S02]  /*4df0*/  SYNCS.PHASECHK.TRANS64.TRYWAIT P0, [R3+URZ], R0 ;  /* 0x00000000030075a7 */ /* 0x0044e4000800017f */
[----:B---3--:R-:W-:Y:S05]  /*4e00*/  @!P0 NANOSLEEP.SYNCS 0x989680 ;  /* 0x009896800000895d */ /* 0x008fea0003900000 */
[----:B------:R-:W3:Y:S02]  /*4e10*/  @!P0 SYNCS.PHASECHK.TRANS64 P0, [R3+URZ], R0 ;  /* 0x00000000030085a7 */ /* 0x000ee4000800007f */
[----:B---3--:R-:W-:Y:S05]  /*4e20*/  @!P0 BRA `(.L_x_74) ;  /* 0xfffffffc00f08947 */ /* 0x008fea000383ffff */
.L_x_69:
[----:B------:R-:W-:Y:S05]  /*4e30*/  BSYNC B0 ;  /* 0x0000000000007941 */ /* 0x000fea0003800000 */
.L_x_68:
[----:B------:R-:W-:Y:S05]  /*4e40*/  EXIT ;  /* 0x000000000000794d */ /* 0x000fea0003800000 */
.L_x_17:
[----:B-1----:R1:W3:Y:S02]  /*4e50*/  SYNCS.PHASECHK.TRANS64.TRYWAIT P1, [R3+URZ], R0 ;  /* 0x00000000030075a7 */ /* 0x0022e4000802017f */
[----:B---3--:R-:W-:Y:S05]  /*4e60*/  @!P1 NANOSLEEP.SYNCS 0x989680 ;  /* 0x009896800000995d */ /* 0x008fea0003900000 */
[----:B------:R-:W3:Y:S02]  /*4e70*/  @!P1 SYNCS.PHASECHK.TRANS64 P1, [R3+URZ], R0 ;  /* 0x00000000030095a7 */ /* 0x000ee4000802007f */
[----:B---3--:R-:W-:Y:S05]  /*4e80*/  @!P1 BRA `(.L_x_17) ;  /* 0xfffffffc00f09947 */ /* 0x008fea000383ffff */
[----:B------:R-:W-:Y:S05]  /*4e90*/  BRA `(.L_x_16) ;  /* 0xffffffc000f07947 */ /* 0x000fea000383ffff */
.L_x_22:
[----:B-1----:R1:W3:Y:S02]  /*4ea0*/  SYNCS.PHASECHK.TRANS64.TRYWAIT P1, [R4+URZ], R3 ;  /* 0x00000003040075a7 */ /* 0x0022e4000802017f */
[----:B---3--:R-:W-:Y:S05]  /*4eb0*/  @!P1 NANOSLEEP.SYNCS 0x989680 ;  /* 0x009896800000995d */ /* 0x008fea0003900000 */
[----:B------:R-:W3:Y:S02]  /*4ec0*/  @!P1 SYNCS.PHASECHK.TRANS64 P1, [R4+URZ], R3 ;  /* 0x00000003040095a7 */ /* 0x000ee4000802007f */
[----:B---3--:R-:W-:Y:S05]  /*4ed0*/  @!P1 BRA `(.L_x_22) ;  /* 0xfffffffc00f09947 */ /* 0x008fea000383ffff */
[----:B------:R-:W-:Y:S05]  /*4ee0*/  BRA `(.L_x_21) ;  /* 0xffffffcc00147947 */ /* 0x000fea000383ffff */
.L_x_55:
[----:B------:R-:W-:Y:S01]  /*4ef0*/  BSSY B1, `(.L_x_75) ;  /* 0x0000006000017945 */ /* 0x000fe20003800000 */
[----:B------:R-:W-:-:S07]  /*4f00*/  IMAD.MOV.U32 R15, RZ, RZ, -0x1 ;  /* 0xffffffffff0f7424 */ /* 0x000fce00078e00ff */
[----:B------:R-:W-:Y:S05]  /*4f10*/  WARPSYNC.COLLECTIVE R15, `(.L_x_76) ;  /* 0x000000000f0c7348 */ /* 0x000fea0003c00000 */
[----:B------:R-:W-:Y:S02]  /*4f20*/  ELECT P6, UR62, PT ;  /* 0x00000000003e782f */ /* 0x000fe400038c0000 */
[----:B------:R-:W-:Y:S01]  /*4f30*/  MOV R14, UR62 ;  /* 0x0000003e000e7c02 */ /* 0x000fe20008000f00 */
[----:B------:R-:W-:Y:S10]  /*4f40*/  ENDCOLLECTIVE ;  /* 0x000000000000791b */ /* 0x000ff40003800000 */
.L_x_76:
[----:B------:R-:W-:Y:S05]  /*4f50*/  BSYNC B1 ;  /* 0x0000000000017941 */ /* 0x000fea0003800000 */
.L_x_75:
[----:B------:R-:W-:Y:S05]  /*4f60*/  BRA `(.L_x_77) ;  /* 0xffffffec00dc7947 */ /* 0x000fea000383ffff */
.L_x_58:
[----:B-1----:R1:W2:Y:S02]  /*4f70*/  SYNCS.PHASECHK.TRANS64.TRYWAIT P1, [R13+URZ+0x20], R4 ;  /* 0x000020040d0075a7 */ /* 0x0022a4000802017f */
[----:B--2---:R-:W-:Y:S05]  /*4f80*/  @!P1 NANOSLEEP.SYNCS 0x989680 ;  /* 0x009896800000995d */ /* 0x004fea0003900000 */
[----:B------:R-:W2:Y:S02]  /*4f90*/  @!P1 SYNCS.PHASECHK.TRANS64 P1, [R13+URZ+0x20], R4 ;  /* 0x000020040d0095a7 */ /* 0x000ea4000802007f */
[----:B--2---:R-:W-:Y:S05]  /*4fa0*/  @!P1 BRA `(.L_x_58) ;  /* 0xfffffffc00f09947 */ /* 0x004fea000383ffff */
[----:B------:R-:W-:Y:S05]  /*4fb0*/  BRA `(.L_x_78) ;  /* 0xfffffff000147947 */ /* 0x000fea000383ffff */
.L_x_67:
[----:B------:R-:W-:Y:S01]  /*4fc0*/  BSSY B0, `(.L_x_79) ;  /* 0x0000006000007945 */ /* 0x000fe20003800000 */
[----:B------:R-:W-:-:S07]  /*4fd0*/  IMAD.MOV.U32 R15, RZ, RZ, -0x1 ;  /* 0xffffffffff0f7424 */ /* 0x000fce00078e00ff */
[----:B------:R-:W-:Y:S05]  /*4fe0*/  WARPSYNC.COLLECTIVE R15, `(.L_x_80) ;  /* 0x000000000f0c7348 */ /* 0x000fea0003c00000 */
[----:B------:R-:W-:Y:S02]  /*4ff0*/  ELECT P6, UR62, PT ;  /* 0x00000000003e782f */ /* 0x000fe400038c0000 */
[----:B------:R-:W-:Y:S01]  /*5000*/  MOV R14, UR62 ;  /* 0x0000003e000e7c02 */ /* 0x000fe20008000f00 */
[----:B------:R-:W-:Y:S10]  /*5010*/  ENDCOLLECTIVE ;  /* 0x000000000000791b */ /* 0x000ff40003800000 */
.L_x_80:
[----:B------:R-:W-:Y:S05]  /*5020*/  BSYNC B0 ;  /* 0x0000000000007941 */ /* 0x000fea0003800000 */
.L_x_79:
[----:B------:R-:W-:Y:S05]  /*5030*/  BRA `(.L_x_81) ;  /* 0xfffffff800d07947 */ /* 0x000fea000383ffff */
.L_x_71:
[----:B0-----:R0:W1:Y:S02]  /*5040*/  SYNCS.PHASECHK.TRANS64.TRYWAIT P0, [R7+URZ], R4 ;  /* 0x00000004070075a7 */ /* 0x001064000800017f */
[----:B-1----:R-:W-:Y:S05]  /*5050*/  @!P0 NANOSLEEP.SYNCS 0x989680 ;  /* 0x009896800000895d */ /* 0x002fea0003900000 */
[----:B------:R-:W1:Y:S02]  /*5060*/  @!P0 SYNCS.PHASECHK.TRANS64 P0, [R7+URZ], R4 ;  /* 0x00000004070085a7 */ /* 0x000e64000800007f */
[----:B-1----:R-:W-:Y:S05]  /*5070*/  @!P0 BRA `(.L_x_71) ;  /* 0xfffffffc00f08947 */ /* 0x002fea000383ffff */
[----:B------:R-:W-:Y:S05]  /*5080*/  BRA `(.L_x_82) ;  /* 0xfffffffc00107947 */ /* 0x000fea000383ffff */
.L_x_72:
[----:B0-----:R0:W1:Y:S02]  /*5090*/  SYNCS.PHASECHK.TRANS64.TRYWAIT P0, [R8+URZ], R5 ;  /* 0x00000005080075a7 */ /* 0x001064000800017f */
[----:B-1----:R-:W-:Y:S05]  /*50a0*/  @!P0 NANOSLEEP.SYNCS 0x989680 ;  /* 0x009896800000895d */ /* 0x002fea0003900000 */
[----:B------:R-:W1:Y:S02]  /*50b0*/  @!P0 SYNCS.PHASECHK.TRANS64 P0, [R8+URZ], R5 ;  /* 0x00000005080085a7 */ /* 0x000e64000800007f */
[----:B-1----:R-:W-:Y:S05]  /*50c0*/  @!P0 BRA `(.L_x_72) ;  /* 0xfffffffc00f08947 */ /* 0x002fea000383ffff */
[----:B------:R-:W-:Y:S05]  /*50d0*/  BRA `(.L_x_83) ;  /* 0xfffffffc00207947 */ /* 0x000fea000383ffff */
.L_x_73:
[----:B-1----:R1:W2:Y:S02]  /*50e0*/  SYNCS.PHASECHK.TRANS64.TRYWAIT P0, [R11+URZ], R6 ;  /* 0x000000060b0075a7 */ /* 0x0022a4000800017f */
[----:B--2---:R-:W-:Y:S05]  /*50f0*/  @!P0 NANOSLEEP.SYNCS 0x989680 ;  /* 0x009896800000895d */ /* 0x004fea0003900000 */
[----:B------:R-:W2:Y:S02]  /*5100*/  @!P0 SYNCS.PHASECHK.TRANS64 P0, [R11+URZ], R6 ;  /* 0x000000060b0085a7 */ /* 0x000ea4000800007f */
[----:B--2---:R-:W-:Y:S05]  /*5110*/  @!P0 BRA `(.L_x_73) ;  /* 0xfffffffc00f08947 */ /* 0x004fea000383ffff */
[----:B------:R-:W-:Y:S05]  /*5120*/  BRA `(.L_x_84) ;  /* 0xfffffffc00287947 */ /* 0x000fea000383ffff */
.L_x_85:
[----:B------:R-:W-:-:S00]  /*5130*/  BRA `(.L_x_85) ;  /* 0xfffffffc00fc7947 */ /* 0x000fc0000383ffff */
[----:B------:R-:W-:-:S00]  /*5140*/  NOP ;  /* 0x0000000000007918 */ /* 0x000fc00000000000 */
        /* <DEDUP_REMOVED lines=11> */
.L_x_86:


//--------------------- .nv.global.init           --------------------------
	.section	.nv.global.init,"aw",@progbits
.nv.global.init:
	.type		$str$22,@object
	.size		$str$22,($str$23 - $str$22)
$str$22:
        /*0000*/ 	.byte	0x6b, 0x5f, 0x74, 0x69, 0x6c, 0x65, 0x5f, 0x63, 0x6f, 0x75, 0x6e, 0x74, 0x20, 0x3e, 0x3d, 0x20
        /*0010*/ 	.byte	0x31, 0x00
	.type		$str$23,@object
	.size		$str$23,(__unnamed_1 - $str$23)
$str$23:
        /*0012*/ 	.byte	0x2f, 0x74, 0x6d, 0x70, 0x2f, 0x63, 0x75, 0x74, 0x6c, 0x61, 0x73, 0x73, 0x5f, 0x73, 0x77, 0x65
        /*0022*/ 	.byte	0x65, 0x70, 0x5f, 0x73, 0x72, 0x63, 0x2f, 0x69, 0x6e, 0x63, 0x6c, 0x75, 0x64, 0x65, 0x2f, 0x63
        /*0032*/ 	.byte	0x75, 0x74, 0x6c, 0x61, 0x73, 0x73, 0x2f, 0x67, 0x65, 0x6d, 0x6d, 0x2f, 0x63, 0x6f, 0x6c, 0x6c
        /*0042*/ 	.byte	0x65, 0x63, 0x74, 0x69, 0x76, 0x65, 0x2f, 0x73, 0x6d, 0x39, 0x30, 0x5f, 0x6d, 0x6d, 0x61, 0x5f
        /*0052*/ 	.byte	0x74, 0x6d, 0x61, 0x5f, 0x67, 0x6d, 0x6d, 0x61, 0x5f, 0x73, 0x73, 0x5f, 0x77, 0x61, 0x72, 0x70
        /*0062*/ 	.byte	0x73, 0x70, 0x65, 0x63, 0x69, 0x61, 0x6c, 0x69, 0x7a, 0x65, 0x64, 0x2e, 0x68, 0x70, 0x70, 0x00
	.type		__unnamed_1,@object
	.size		__unnamed_1,(.L_0 - __unnamed_1)
__unnamed_1:
        /*0072*/ 	.byte	0x76, 0x6f, 0x69, 0x64, 0x20, 0x63, 0x75, 0x74, 0x6c, 0x61, 0x73, 0x73, 0x3a, 0x3a, 0x67, 0x65
        /* <DEDUP_REMOVED lines=171> */
        /*0b32*/ 	.byte	0x74, 0x65, 0x3a, 0x3a, 0x69, 0x64, 0x65, 0x6e, 0x74, 0x69, 0x74, 0x79, 0x5d, 0x00
.L_0:


//--------------------- .nv.shared._ZN7cutlass13device_kernelINS_4gemm6kernel13GemmUniversalIN4cute5tupleIJiiiiEEENS1_10collective13CollectiveMmaINS1_34MainloopSm90TmaGmmaWarpSpecializedILi4ENS5_IJNS4_1CILi1EEESB_SB_EEENS1_35KernelTmaWarpSpecializedCooperativeEEENS5_IJNSA_ILi192EEENSA_ILi8EEENSA_ILi256EEEEEEaNS5_IJlSB_lEEEaSJ_NS4_8TiledMMAINS4_8MMA_AtomIJNS4_4SM904GMMA25MMA_64x8x32_S32S8S8_SS_TNEEEENS4_6LayoutINS5_IJNSA_ILi2EEESB_SB_EEENS5_IJSB_NSA_ILi0EEEST_EEEEENS5_IJNS4_10UnderscoreESW_SW_EEEEENS4_13SM90_TMA_LOADENS4_14ComposedLayoutINS4_7SwizzleILi3ELi4ELi3EEENS4_18smem_ptr_flag_bitsILi8EEENSQ_INS5_IJSG_NSA_ILi128EEEEEENS5_IJS15_SB_EEEEEEEvNS4_8identityESZ_S19_vS1A_EENS_8epilogue10collective6detail29Sm90TmaWarpSpecializedAdapterINS1D_15DefaultEpilogueIaSJ_SJ_NS1C_6thread17LinearCombinationIaLi1EiiLNS1H_9ScaleType4KindE0ELNS_15FloatRoundStyleE2EaEENS1_15EpilogueDefaultEEEEEvvEEEEvNT_6ParamsE --------------------------
	.section	.nv.shared._ZN7cutlass13device_kernelINS_4gemm6kernel13GemmUniversalIN4cute5tupleIJiiiiEEENS1_10collective13CollectiveMmaINS1_34MainloopSm90TmaGmmaWarpSpecializedILi4ENS5_IJNS4_1CILi1EEESB_SB_EEENS1_35KernelTmaWarpSpecializedCooperativeEEENS5_IJNSA_ILi192EEENSA_ILi8EEENSA_ILi256EEEEEEaNS5_IJlSB_lEEEaSJ_NS4_8TiledMMAINS4_8MMA_AtomIJNS4_4SM904GMMA25MMA_64x8x32_S32S8S8_SS_TNEEEENS4_6LayoutINS5_IJNSA_ILi2EEESB_SB_EEENS5_IJSB_NSA_ILi0EEEST_EEEEENS5_IJNS4_10UnderscoreESW_SW_EEEEENS4_13SM90_TMA_LOADENS4_14ComposedLayoutINS4_7SwizzleILi3ELi4ELi3EEENS4_18smem_ptr_flag_bitsILi8EEENSQ_INS5_IJSG_NSA_ILi128EEEEEENS5_IJS15_SB_EEEEEEEvNS4_8identityESZ_S19_vS1A_EENS_8epilogue10collective6detail29Sm90TmaWarpSpecializedAdapterINS1D_15DefaultEpilogueIaSJ_SJ_NS1C_6thread17LinearCombinationIaLi1EiiLNS1H_9ScaleType4KindE0ELNS_15FloatRoundStyleE2EaEENS1_15EpilogueDefaultEEEEEvvEEEEvNT_6ParamsE,"aw",@nobits
	.sectionflags	@""
	.align	16
	.zero		1024


//--------------------- .nv.shared.reserved.0     --------------------------
	.section	.nv.shared.reserved.0,"aw",@nobits
	.weak		__nv_reservedSMEM_offset_0_alias
	.size		__nv_reservedSMEM_offset_0_alias, 0, 0
	.other		__nv_reservedSMEM_offset_0_alias,@"STO_CUDA_RESERVED_SHARED STV_DEFAULT"
__nv_reservedSMEM_offset_0_alias:
	.zero		0


//--------------------- .nv.global                --------------------------
	.section	.nv.global,"aw",@nobits
.nv.global:
	.type		_ZN40_INTERNAL_76cc3895_4_k_cu_db78a133_108164cute1_E,@object
	.size		_ZN40_INTERNAL_76cc3895_4_k_cu_db78a133_108164cute1_E,(_ZN40_INTERNAL_76cc3895_4_k_cu_db78a133_108164cuda3std3__45__cpo6cbeginE - _ZN40_INTERNAL_76cc3895_4_k_cu_db78a133_108164cute1_E)
_ZN40_INTERNAL_76cc3895_4_k_cu_db78a133_108164cute1_E:
	.zero		1
	.type		_ZN40_INTERNAL_76cc3895_4_k_cu_db78a133_108164cuda3std3__45__cpo6cbeginE,@object
	.size		_ZN40_INTERNAL_76cc3895_4_k_cu_db78a133_108164cuda3std3__45__cpo6cbeginE,(_ZN40_INTERNAL_76cc3895_4_k_cu_db78a133_108164cuda3std3__48in_placeE - _ZN40_INTERNAL_76cc3895_4_k_cu_db78a133_108164cuda3std3__45__cpo6cbeginE)
_ZN40_INTERNAL_76cc3895_4_k_cu_db78a133_108164cuda3std3__45__cpo6cbeginE:
	.zero		1
	.type		_ZN40_INTERNAL_76cc3895_4_k_cu_db78a133_108164cuda3std3__48in_placeE,@object
	.size		_ZN40_INTERNAL_76cc3895_4_k_cu_db78a133_108164cuda3std3__48in_placeE,(_ZN40_INTERNAL_76cc3895_4_k_cu_db78a133_108164cuda3std6ranges3__45__cpo9iter_moveE - _ZN40_INTERNAL_76cc3895_4_k_cu_db78a133_108164cuda3std3__48in_placeE)
_ZN40_INTERNAL_76cc3895_4_k_cu_db78a133_108164cuda3std3__48in_placeE:
	.zero		1
	.type		_ZN40_INTERNAL_76cc3895_4_k_cu_db78a133_108164cuda3std6ranges3__45__cpo9iter_moveE,@object
	.size		_ZN40_INTERNAL_76cc3895_4_k_cu_db78a133_108164cuda3std6ranges3__45__cpo9iter_moveE,(_ZN40_INTERNAL_76cc3895_4_k_cu_db78a133_108164cuda3std3__45__cpo5beginE - _ZN40_INTERNAL_76cc3895_4_k_cu_db78a133_108164cuda3std6ranges3__45__cpo9iter_moveE)
_ZN40_INTERNAL_76cc3895_4_k_cu_db78a133_108164cuda3std6ranges3__45__cpo9iter_moveE:
	.zero		1
	.type		_ZN40_INTERNAL_76cc3895_4_k_cu_db78a133_108164cuda3std3__45__cpo5beginE,@object
	.size		_ZN40_INTERNAL_76cc3895_4_k_cu_db78a133_108164cuda3std3__45__cpo5beginE,(_ZN40_INTERNAL_76cc3895_4_k_cu_db78a133_108164cuda3std3__442_GLOBAL__N__76cc3895_4_k_cu_db78a133_108166ignoreE - _ZN40_INTERNAL_76cc3895_4_k_cu_db78a133_108164cuda3std3__45__cpo5beginE)
_ZN40_INTERNAL_76cc3895_4_k_cu_db78a133_108164cuda3std3__45__cpo5beginE:
	.zero		1
	.type		_ZN40_INTERNAL_76cc3895_4_k_cu_db78a133_108164cuda3std3__442_GLOBAL__N__76cc3895_4_k_cu_db78a133_108166ignoreE,@object
	.size		_ZN40_INTERNAL_76cc3895_4_k_cu_db78a133_108164cuda3std3__442_GLOBAL__N__76cc3895_4_k_cu_db78a133_108166ignoreE,(_ZN40_INTERNAL_76cc3895_4_k_cu_db78a133_108164cute7productE - _ZN40_INTERNAL_76cc3895_4_k_cu_db78a133_108164cuda3std3__442_GLOBAL__N__76cc3895_4_k_cu_db78a133_108166ignoreE)
_ZN40_INTERNAL_76cc3895_4_k_cu_db78a133_108164cuda3std3__442_GLOBAL__N__76cc3895_4_k_cu_db78a133_108166ignoreE:
	.zero		1
	.type		_ZN40_INTERNAL_76cc3895_4_k_cu_db78a133_108164cute7productE,@object
	.size		_ZN40_INTERNAL_76cc3895_4_k_cu_db78a133_108164cute7productE,(_ZN40_INTERNAL_76cc3895_4_k_cu_db78a133_108164cuda3std3__45__cpo3endE - _ZN40_INTERNAL_76cc3895_4_k_cu_db78a133_108164cute7productE)
_ZN40_INTERNAL_76cc3895_4_k_cu_db78a133_108164cute7productE:
	.zero		1
	.type		_ZN40_INTERNAL_76cc3895_4_k_cu_db78a133_108164cuda3std3__45__cpo3endE,@object
	.size		_ZN40_INTERNAL_76cc3895_4_k_cu_db78a133_108164cuda3std3__45__cpo3endE,(_ZN40_INTERNAL_76cc3895_4_k_cu_db78a133_108164cuda3std3__419piecewise_constructE - _ZN40_INTERNAL_76cc3895_4_k_cu_db78a133_108164cuda3std3__45__cpo3endE)
_ZN40_INTERNAL_76cc3895_4_k_cu_db78a133_108164cuda3std3__45__cpo3endE:
	.zero		1
	.type		_ZN40_INTERNAL_76cc3895_4_k_cu_db78a133_108164cuda3std3__419piecewise_constructE,@object
	.size		_ZN40_INTERNAL_76cc3895_4_k_cu_db78a133_108164cuda3std3__419piecewise_constructE,(_ZN40_INTERNAL_76cc3895_4_k_cu_db78a133_108164cuda3std3__45__cpo4cendE - _ZN40_INTERNAL_76cc3895_4_k_cu_db78a133_108164cuda3std3__419piecewise_constructE)
_ZN40_INTERNAL_76cc3895_4_k_cu_db78a133_108164cuda3std3__419piecewise_constructE:
	.zero		1
	.type		_ZN40_INTERNAL_76cc3895_4_k_cu_db78a133_108164cuda3std3__45__cpo4cendE,@object
	.size		_ZN40_INTERNAL_76cc3895_4_k_cu_db78a133_108164cuda3std3__45__cpo4cendE,(_ZN40_INTERNAL_76cc3895_4_k_cu_db78a133_108164cuda3std6ranges3__45__cpo4swapE - _ZN40_INTERNAL_76cc3895_4_k_cu_db78a133_108164cuda3std3__45__cpo4cendE)
_ZN40_INTERNAL_76cc3895_4_k_cu_db78a133_108164cuda3std3__45__cpo4cendE:
	.zero		1
	.type		_ZN40_INTERNAL_76cc3895_4_k_cu_db78a133_108164cuda3std6ranges3__45__cpo4swapE,@object
	.size		_ZN40_INTERNAL_76cc3895_4_k_cu_db78a133_108164cuda3std6ranges3__45__cpo4swapE,(.L_8 - _ZN40_INTERNAL_76cc3895_4_k_cu_db78a133_108164cuda3std6ranges3__45__cpo4swapE)
_ZN40_INTERNAL_76cc3895_4_k_cu_db78a133_108164cuda3std6ranges3__45__cpo4swapE:
	.zero		1
.L_8:


//--------------------- .nv.constant0._ZN7cutlass13device_kernelINS_4gemm6kernel13GemmUniversalIN4cute5tupleIJiiiiEEENS1_10collective13CollectiveMmaINS1_34MainloopSm90TmaGmmaWarpSpecializedILi4ENS5_IJNS4_1CILi1EEESB_SB_EEENS1_35KernelTmaWarpSpecializedCooperativeEEENS5_IJNSA_ILi192EEENSA_ILi8EEENSA_ILi256EEEEEEaNS5_IJlSB_lEEEaSJ_NS4_8TiledMMAINS4_8MMA_AtomIJNS4_4SM904GMMA25MMA_64x8x32_S32S8S8_SS_TNEEEENS4_6LayoutINS5_IJNSA_ILi2EEESB_SB_EEENS5_IJSB_NSA_ILi0EEEST_EEEEENS5_IJNS4_10UnderscoreESW_SW_EEEEENS4_13SM90_TMA_LOADENS4_14ComposedLayoutINS4_7SwizzleILi3ELi4ELi3EEENS4_18smem_ptr_flag_bitsILi8EEENSQ_INS5_IJSG_NSA_ILi128EEEEEENS5_IJS15_SB_EEEEEEEvNS4_8identityESZ_S19_vS1A_EENS_8epilogue10collective6detail29Sm90TmaWarpSpecializedAdapterINS1D_15DefaultEpilogueIaSJ_SJ_NS1C_6thread17LinearCombinationIaLi1EiiLNS1H_9ScaleType4KindE0ELNS_15FloatRoundStyleE2EaEENS1_15EpilogueDefaultEEEEEvvEEEEvNT_6ParamsE --------------------------
	.section	.nv.constant0._ZN7cutlass13device_kernelINS_4gemm6kernel13GemmUniversalIN4cute5tupleIJiiiiEEENS1_10collective13CollectiveMmaINS1_34MainloopSm90TmaGmmaWarpSpecializedILi4ENS5_IJNS4_1CILi1EEESB_SB_EEENS1_35KernelTmaWarpSpecializedCooperativeEEENS5_IJNSA_ILi192EEENSA_ILi8EEENSA_ILi256EEEEEEaNS5_IJlSB_lEEEaSJ_NS4_8TiledMMAINS4_8MMA_AtomIJNS4_4SM904GMMA25MMA_64x8x32_S32S8S8_SS_TNEEEENS4_6LayoutINS5_IJNSA_ILi2EEESB_SB_EEENS5_IJSB_NSA_ILi0EEEST_EEEEENS5_IJNS4_10UnderscoreESW_SW_EEEEENS4_13SM90_TMA_LOADENS4_14ComposedLayoutINS4_7SwizzleILi3ELi4ELi3EEENS4_18smem_ptr_flag_bitsILi8EEENSQ_INS5_IJSG_NSA_ILi128EEEEEENS5_IJS15_SB_EEEEEEEvNS4_8identityESZ_S19_vS1A_EENS_8epilogue10collective6detail29Sm90TmaWarpSpecializedAdapterINS1D_15DefaultEpilogueIaSJ_SJ_NS1C_6thread17LinearCombinationIaLi1EiiLNS1H_9ScaleType4KindE0ELNS_15FloatRoundStyleE2EaEENS1_15EpilogueDefaultEEEEEvvEEEEvNT_6ParamsE,"a",@progbits
	.sectionflags	@""
	.align	4
.nv.constant0._ZN7cutlass13device_kernelINS_4gemm6kernel13GemmUniversalIN4cute5tupleIJiiiiEEENS1_10collective13CollectiveMmaINS1_34MainloopSm90TmaGmmaWarpSpecializedILi4ENS5_IJNS4_1CILi1EEESB_SB_EEENS1_35KernelTmaWarpSpecializedCooperativeEEENS5_IJNSA_ILi192EEENSA_ILi8EEENSA_ILi256EEEEEEaNS5_IJlSB_lEEEaSJ_NS4_8TiledMMAINS4_8MMA_AtomIJNS4_4SM904GMMA25MMA_64x8x32_S32S8S8_SS_TNEEEENS4_6LayoutINS5_IJNSA_ILi2EEESB_SB_EEENS5_IJSB_NSA_ILi0EEEST_EEEEENS5_IJNS4_10UnderscoreESW_SW_EEEEENS4_13SM90_TMA_LOADENS4_14ComposedLayoutINS4_7SwizzleILi3ELi4ELi3EEENS4_18smem_ptr_flag_bitsILi8EEENSQ_INS5_IJSG_NSA_ILi128EEEEEENS5_IJS15_SB_EEEEEEEvNS4_8identityESZ_S19_vS1A_EENS_8epilogue10collective6detail29Sm90TmaWarpSpecializedAdapterINS1D_15DefaultEpilogueIaSJ_SJ_NS1C_6thread17LinearCombinationIaLi1EiiLNS1H_9ScaleType4KindE0ELNS_15FloatRoundStyleE2EaEENS1_15EpilogueDefaultEEEEEvvEEEEvNT_6ParamsE:
	.zero		1664


//--------------------- SYMBOLS --------------------------

	.type		.nv.reservedSmem.offset0,@object
	.size		.nv.reservedSmem.offset0,0x4
	.type		__assertfail,@function
